def gluon_tcgen05(
    a_ptr,
    b_ptr,
    c_ptr,
    M,
    N,
    K,
    stride_am,
    stride_bk,
    stride_cm,
    BLOCK_M: gl.constexpr,
    BLOCK_N: gl.constexpr,
    BLOCK_K: gl.constexpr,
    DTYPE: gl.constexpr,
    A_LAYOUT: gl.constexpr,
    B_LAYOUT: gl.constexpr,
    C_LAYOUT: gl.constexpr,
    B_SHAPE: gl.constexpr,
    TMEM_LAYOUT: gl.constexpr,
    TMEM_REG: gl.constexpr,
    TRANS_B: gl.constexpr,
    NUM_BUFFERS: gl.constexpr,
):
    a_desc = tma.make_tensor_descriptor(
        a_ptr, [M, K], [stride_am, 1], [BLOCK_M, BLOCK_K], A_LAYOUT
    )
    b_desc = tma.make_tensor_descriptor(
        b_ptr,
        [N, K] if TRANS_B else [K, N],
        [stride_bk, 1],
        B_SHAPE,
        B_LAYOUT,
    )
    c_desc = tma.make_tensor_descriptor(
        c_ptr, [M, N], [stride_cm, 1], [BLOCK_M, BLOCK_N], C_LAYOUT
    )

    a_bufs = gl.allocate_shared_memory(
        DTYPE, [NUM_BUFFERS, BLOCK_M, BLOCK_K], A_LAYOUT
    )
    b_bufs = gl.allocate_shared_memory(DTYPE, [NUM_BUFFERS] + B_SHAPE, B_LAYOUT)

    pid_m = gl.program_id(0)
    pid_n = gl.program_id(1)
    off_m = pid_m * BLOCK_M
    off_n = pid_n * BLOCK_N

    tma_bars = gl.allocate_shared_memory(
        gl.int64, [NUM_BUFFERS, 1], mbarrier.MBarrierLayout()
    )
    mma_bars = gl.allocate_shared_memory(
        gl.int64, [NUM_BUFFERS, 1], mbarrier.MBarrierLayout()
    )
    for i in gl.static_range(NUM_BUFFERS):
        mbarrier.init(tma_bars.index(i), count=1)
        mbarrier.init(mma_bars.index(i), count=1)

    acc_tmem = allocate_tensor_memory(gl.float32, [BLOCK_M, BLOCK_N], TMEM_LAYOUT)
    idx = 0
    phase = 0
    use_acc = False
    for k in range(0, K, BLOCK_K):
        a = a_bufs.index(idx)
        b = b_bufs.index(idx)
        tma_bar = tma_bars.index(idx)
        mma_bar = mma_bars.index(idx)
        mbarrier.expect(
            tma_bar, a_desc.block_type.nbytes + b_desc.block_type.nbytes
        )
        tma.async_copy_global_to_shared(a_desc, [off_m, k], tma_bar, a)
        tma.async_copy_global_to_shared(
            b_desc, [off_n, k] if TRANS_B else [k, off_n], tma_bar, b
        )
        mbarrier.wait(tma_bar, phase=phase)

        if TRANS_B:
            b = b.permute((1, 0))
        tcgen05_mma(a, b, acc_tmem, use_acc=use_acc)
        tcgen05_commit(mma_bar)
        mbarrier.wait(mma_bar, phase=phase)
        use_acc = True

        idx += 1
        if idx == NUM_BUFFERS:
            idx = 0
            phase ^= 1

    for i in gl.static_range(NUM_BUFFERS):
        mbarrier.invalidate(tma_bars.index(i))
        mbarrier.invalidate(mma_bars.index(i))

    acc = acc_tmem.load(TMEM_REG)
    c_smem = gl.allocate_shared_memory(DTYPE, [BLOCK_M, BLOCK_N], C_LAYOUT)
    c_smem.store(acc.to(DTYPE))
    fence_async_shared()
    tma.async_copy_shared_to_global(c_desc, [off_m, off_n], c_smem)
    tma.store_wait(pendings=0)

# config = {"BLOCK_K": 32, "BLOCK_M": 64, "BLOCK_N": 128, "arch": "sm_100", "dtype": "fp16", "num_buffers": 4, "num_warps": 4, "trans_b": 0}
# arch = sm_100


// ===== COMPILED SASS (sm_100a) =====

	.target	sm_100a

	.elftype	@"ET_EXEC"


//--------------------- .note.nv.tkinfo           --------------------------
	.section	.note.nv.tkinfo,"",@"SHT_NOTE"
	.sectionflags	@"SHF_NOTE_NV_TKINFO"
	.tkinfo
        /*0018*/ 	.word	0x00000081
        /*0030*/ 	.string	""
        /*0030*/ 	.string	"ptxas-blackwell"
        /*0030*/ 	.string	"Cuda compilation tools, release 12.9, V12.9.86"
        /*0030*/ 	.string	"Build cuda_12.9.r12.9/compiler.36037853_0"
        /*0030*/ 	.string	"-v  -suppress-debug-info  -lineinfo  -arch sm_100a "



//--------------------- .note.nv.cuver            --------------------------
	.section	.note.nv.cuver,"",@"SHT_NOTE"
	.sectionflags	@"SHF_NOTE_NV_CUVER"
        /*0018*/ 	.short	0x0001
        /*001a*/ 	.short	0x0064
        /*001c*/ 	.short	0x0001
        /*001e*/ 	.short	0x0000
        /*0020*/ 	.short	0x0001
        /*0022*/ 	.short	0x0000


//--------------------- .nv.info                  --------------------------
	.section	.nv.info,"",@"SHT_CUDA_INFO"
	.align	4


	//----- nvinfo : EIATTR_REGCOUNT
	.align		4
        /*0000*/ 	.byte	0x04, 0x2f
        /*0002*/ 	.short	(.L_4 - .L_3)
	.align		4
.L_3:
        /*0004*/ 	.word	index@(gluon_tcgen05)
        /*0008*/ 	.word	0x00000047


	//----- nvinfo : EIATTR_FRAME_SIZE
	.align		4
.L_4:
        /*000c*/ 	.byte	0x04, 0x11
        /*000e*/ 	.short	(.L_6 - .L_5)
	.align		4
.L_5:
        /*0010*/ 	.word	index@($__internal_2_$__cuda_sm10x_tcgen05_guardrail_trap_unallocated_columns_being_dealloced)
        /*0014*/ 	.word	0x00000000


	//----- nvinfo : EIATTR_FRAME_SIZE
	.align		4
.L_6:
        /*0018*/ 	.byte	0x04, 0x11
        /*001a*/ 	.short	(.L_8 - .L_7)
	.align		4
.L_7:
        /*001c*/ 	.word	index@($__internal_1_$__cuda_sm10x_tcgen05_guardrail_trap_phase_invalid_during_alloc)
        /*0020*/ 	.word	0x00000000


	//----- nvinfo : EIATTR_FRAME_SIZE
	.align		4
.L_8:
        /*0024*/ 	.byte	0x04, 0x11
        /*0026*/ 	.short	(.L_10 - .L_9)
	.align		4
.L_9:
        /*0028*/ 	.word	index@($__internal_0_$__cuda_sm10x_tcgen05_guardrail_trap_col_being_dealloced_not_returned_by_alloc)
        /*002c*/ 	.word	0x00000000


	//----- nvinfo : EIATTR_FRAME_SIZE
	.align		4
.L_10:
        /*0030*/ 	.byte	0x04, 0x11
        /*0032*/ 	.short	(.L_12 - .L_11)
	.align		4
.L_11:
        /*0034*/ 	.word	index@(gluon_tcgen05)
        /*0038*/ 	.word	0x00000000


	//----- nvinfo : EIATTR_MIN_STACK_SIZE
	.align		4
.L_12:
        /*003c*/ 	.byte	0x04, 0x12
        /*003e*/ 	.short	(.L_14 - .L_13)
	.align		4
.L_13:
        /*0040*/ 	.word	index@(gluon_tcgen05)
        /*0044*/ 	.word	0x00000000
.L_14:


//--------------------- .nv.info.gluon_tcgen05    --------------------------
	.section	.nv.info.gluon_tcgen05,"",@"SHT_CUDA_INFO"
	.sectionflags	@""
	.align	4


	//----- nvinfo : EIATTR_CUDA_API_VERSION
	.align		4
        /*0000*/ 	.byte	0x04, 0x37
        /*0002*/ 	.short	(.L_16 - .L_15)
.L_15:
        /*0004*/ 	.word	0x00000081


	//----- nvinfo : EIATTR_KPARAM_INFO
	.align		4
.L_16:
        /*0008*/ 	.byte	0x04, 0x17
        /*000a*/ 	.short	(.L_18 - .L_17)
.L_17:
        /*000c*/ 	.word	0x00000000
        /*0010*/ 	.short	0x000a
        /*0012*/ 	.short	0x0048
        /*0014*/ 	.byte	0x00, 0xf4, 0x21, 0x00


	//----- nvinfo : EIATTR_KPARAM_INFO
	.align		4
.L_18:
        /*0018*/ 	.byte	0x04, 0x17
        /*001a*/ 	.short	(.L_20 - .L_19)
.L_19:
        /*001c*/ 	.word	0x00000000
        /*0020*/ 	.short	0x0009
        /*0022*/ 	.short	0x0040
        /*0024*/ 	.byte	0x00, 0xf4, 0x21, 0x00


	//----- nvinfo : EIATTR_KPARAM_INFO
	.align		4
.L_20:
        /*0028*/ 	.byte	0x04, 0x17
        /*002a*/ 	.short	(.L_22 - .L_21)
.L_21:
        /*002c*/ 	.word	0x00000000
        /*0030*/ 	.short	0x0008
        /*0032*/ 	.short	0x0038
        /*0034*/ 	.byte	0x00, 0xf0, 0x21, 0x00


	//----- nvinfo : EIATTR_KPARAM_INFO
	.align		4
.L_22:
        /*0038*/ 	.byte	0x04, 0x17
        /*003a*/ 	.short	(.L_24 - .L_23)
.L_23:
        /*003c*/ 	.word	0x00000000
        /*0040*/ 	.short	0x0007
        /*0042*/ 	.short	0x0030
        /*0044*/ 	.byte	0x00, 0xf0, 0x21, 0x00


	//----- nvinfo : EIATTR_KPARAM_INFO
	.align		4
.L_24:
        /*0048*/ 	.byte	0x04, 0x17
        /*004a*/ 	.short	(.L_26 - .L_25)
.L_25:
        /*004c*/ 	.word	0x00000000
        /*0050*/ 	.short	0x0006
        /*0052*/ 	.short	0x0028
        /*0054*/ 	.byte	0x00, 0xf0, 0x21, 0x00


	//----- nvinfo : EIATTR_KPARAM_INFO
	.align		4
.L_26:
        /*0058*/ 	.byte	0x04, 0x17
        /*005a*/ 	.short	(.L_28 - .L_27)
.L_27:
        /*005c*/ 	.word	0x00000000
        /*0060*/ 	.short	0x0005
        /*0062*/ 	.short	0x0020
        /*0064*/ 	.byte	0x00, 0xf0, 0x11, 0x00


	//----- nvinfo : EIATTR_KPARAM_INFO
	.align		4
.L_28:
        /*0068*/ 	.byte	0x04, 0x17
        /*006a*/ 	.short	(.L_30 - .L_29)
.L_29:
        /*006c*/ 	.word	0x00000000
        /*0070*/ 	.short	0x0004
        /*0072*/ 	.short	0x001c
        /*0074*/ 	.byte	0x00, 0xf0, 0x11, 0x00


	//----- nvinfo : EIATTR_KPARAM_INFO
	.align		4
.L_30:
        /*0078*/ 	.byte	0x04, 0x17
        /*007a*/ 	.short	(.L_32 - .L_31)
.L_31:
        /*007c*/ 	.word	0x00000000
        /*0080*/ 	.short	0x0003
        /*0082*/ 	.short	0x0018
        /*0084*/ 	.byte	0x00, 0xf0, 0x11, 0x00


	//----- nvinfo : EIATTR_KPARAM_INFO
	.align		4
.L_32:
        /*0088*/ 	.byte	0x04, 0x17
        /*008a*/ 	.short	(.L_34 - .L_33)
.L_33:
        /*008c*/ 	.word	0x00000000
        /*0090*/ 	.short	0x0002
        /*0092*/ 	.short	0x0010
        /*0094*/ 	.byte	0x00, 0xf4, 0x21, 0x00


	//----- nvinfo : EIATTR_KPARAM_INFO
	.align		4
.L_34:
        /*0098*/ 	.byte	0x04, 0x17
        /*009a*/ 	.short	(.L_36 - .L_35)
.L_35:
        /*009c*/ 	.word	0x00000000
        /*00a0*/ 	.short	0x0001
        /*00a2*/ 	.short	0x0008
        /*00a4*/ 	.byte	0x00, 0xf4, 0x21, 0x00


	//----- nvinfo : EIATTR_KPARAM_INFO
	.align		4
.L_36:
        /*00a8*/ 	.byte	0x04, 0x17
        /*00aa*/ 	.short	(.L_38 - .L_37)
.L_37:
        /*00ac*/ 	.word	0x00000000
        /*00b0*/ 	.short	0x0000
        /*00b2*/ 	.short	0x0000
        /*00b4*/ 	.byte	0x00, 0xf4, 0x21, 0x00


	//----- nvinfo : EIATTR_AT_ENTRY_FRAGMENTS
	.align		4
.L_38:
        /*00b8*/ 	.byte	0x04, 0x4f
        /*00ba*/ 	.short	(.L_40 - .L_39)


	//   ....[0]....
.L_39:
        /*00bc*/ 	.word	0x00000004


	//----- nvinfo : EIATTR_RESERVED_SMEM_USED
	.align		4
.L_40:
        /*00c0*/ 	.byte	0x01, 0x41
	.zero		2


	//----- nvinfo : EIATTR_SPARSE_MMA_MASK
	.align		4
        /*00c4*/ 	.byte	0x03, 0x50
        /*00c6*/ 	.short	0x0000


	//----- nvinfo : EIATTR_TCGEN05_1CTA_USED
	.align		4
        /*00c8*/ 	.byte	0x01, 0x51
	.zero		2


	//----- nvinfo : EIATTR_MAXREG_COUNT
	.align		4
        /*00cc*/ 	.byte	0x03, 0x1b
        /*00ce*/ 	.short	0x00ff


	//----- nvinfo : EIATTR_NUM_BARRIERS
	.align		4
        /*00d0*/ 	.byte	0x02, 0x4c
        /*00d2*/ 	.byte	0x01
	.zero		1


	//----- nvinfo : EIATTR_INT_WARP_WIDE_INSTR_OFFSETS
	.align		4
        /*00d4*/ 	.byte	0x04, 0x31
        /*00d6*/ 	.short	(.L_42 - .L_41)


	//   ....[0]....
.L_41:
        /*00d8*/ 	.word	0x00001720


	//   ....[1]....
        /*00dc*/ 	.word	0x00001740


	//   ....[2]....
        /*00e0*/ 	.word	0x000017c0


	//   ....[3]....
        /*00e4*/ 	.word	0x00001bb0


	//   ....[4]....
        /*00e8*/ 	.word	0x00001bc0


	//   ....[5]....
        /*00ec*/ 	.word	0x00001c20


	//   ....[6]....
        /*00f0*/ 	.word	0x00001c30


	//   ....[7]....
        /*00f4*/ 	.word	0x00001e90


	//   ....[8]....
        /*00f8*/ 	.word	0x00001ea0


	//   ....[9]....
        /*00fc*/ 	.word	0x00002030


	//   ....[10]....
        /*0100*/ 	.word	0x00002060


	//   ....[11]....
        /*0104*/ 	.word	0x00002080


	//   ....[12]....
        /*0108*/ 	.word	0x000020c0


	//   ....[13]....
        /*010c*/ 	.word	0x000022f0


	//   ....[14]....
        /*0110*/ 	.word	0x00002300


	//   ....[15]....
        /*0114*/ 	.word	0x000026d0


	//   ....[16]....
        /*0118*/ 	.word	0x000026e0


	//   ....[17]....
        /*011c*/ 	.word	0x00002bd0


	//   ....[18]....
        /*0120*/ 	.word	0x00002c20


	//----- nvinfo : EIATTR_COOP_GROUP_MASK_REGIDS
	.align		4
.L_42:
        /*0124*/ 	.byte	0x04, 0x29
        /*0126*/ 	.short	(.L_44 - .L_43)


	//   ....[0]....
.L_43:
        /*0128*/ 	.word	0xffffffff


	//   ....[1]....
        /*012c*/ 	.word	0xffffffff


	//   ....[2]....
        /*0130*/ 	.word	0xffffffff


	//   ....[3]....
        /*0134*/ 	.word	0xffffffff


	//   ....[4]....
        /*0138*/ 	.word	0xffffffff


	//   ....[5]....
        /*013c*/ 	.word	0xffffffff


	//   ....[6]....
        /*0140*/ 	.word	0xffffffff


	//   ....[7]....
        /*0144*/ 	.word	0xffffffff


	//   ....[8]....
        /*0148*/ 	.word	0xffffffff


	//   ....[9]....
        /*014c*/ 	.word	0xffffffff


	//----- nvinfo : EIATTR_COOP_GROUP_INSTR_OFFSETS
	.align		4
.L_44:
        /*0150*/ 	.byte	0x04, 0x28
        /*0152*/ 	.short	(.L_46 - .L_45)


	//   ....[0]....
.L_45:
        /*0154*/ 	.word	0x00000050


	//   ....[1]....
        /*0158*/ 	.word	0x00000310


	//   ....[2]....
        /*015c*/ 	.word	0x00000500


	//   ....[3]....
        /*0160*/ 	.word	0x000009c0


	//   ....[4]....
        /*0164*/ 	.word	0x00000b00


	//   ....[5]....
        /*0168*/ 	.word	0x00000fb0


	//   ....[6]....
        /*016c*/ 	.word	0x000010f0


	//   ....[7]....
        /*0170*/ 	.word	0x000015e0


	//   ....[8]....
        /*0174*/ 	.word	0x00002a60


	//   ....[9]....
        /*0178*/ 	.word	0x00002cd0


	//----- nvinfo : EIATTR_VRC_CTA_INIT_COUNT
	.align		4
.L_46:
        /*017c*/ 	.byte	0x02, 0x4a
        /*017e*/ 	.byte	0x80
	.zero		1


	//----- nvinfo : EIATTR_MBARRIER_INSTR_OFFSETS
	.align		4
        /*0180*/ 	.byte	0x04, 0x39
        /*0182*/ 	.short	(.L_48 - .L_47)


	//   ....[0]....
.L_47:
        /*0184*/ 	.word	0x000017e0
        /*0188*/ 	.word	0x000000ff
        /*018c*/ 	.word	0x0000c000
        /*0190*/ 	.short	0x0100
        /*0192*/ 	.byte	0x0c
	.zero		1


	//   ....[1]....
        /*0194*/ 	.word	0x000017f0
        /*0198*/ 	.word	0x000000ff
        /*019c*/ 	.word	0x0000c020
        /*01a0*/ 	.short	0x0100
        /*01a2*/ 	.byte	0x0c
	.zero		1


	//   ....[2]....
        /*01a4*/ 	.word	0x000018a0
        /*01a8*/ 	.word	0x000000ff
        /*01ac*/ 	.word	0x0000c008
        /*01b0*/ 	.short	0x0100
        /*01b2*/ 	.byte	0x0c
	.zero		1


	//   ....[3]....
        /*01b4*/ 	.word	0x000018b0
        /*01b8*/ 	.word	0x000000ff
        /*01bc*/ 	.word	0x0000c028
        /*01c0*/ 	.short	0x0100
        /*01c2*/ 	.byte	0x0c
	.zero		1


	//   ....[4]....
        /*01c4*/ 	.word	0x00001990
        /*01c8*/ 	.word	0x000000ff
        /*01cc*/ 	.word	0x0000c010
        /*01d0*/ 	.short	0x0100
        /*01d2*/ 	.byte	0x0c
	.zero		1


	//   ....[5]....
        /*01d4*/ 	.word	0x000019a0
        /*01d8*/ 	.word	0x000000ff
        /*01dc*/ 	.word	0x0000c030
        /*01e0*/ 	.short	0x0100
        /*01e2*/ 	.byte	0x0c
	.zero		1


	//   ....[6]....
        /*01e4*/ 	.word	0x00001ab0
        /*01e8*/ 	.word	0x000000ff
        /*01ec*/ 	.word	0x0000c018
        /*01f0*/ 	.short	0x0100
        /*01f2*/ 	.byte	0x0c
	.zero		1


	//   ....[7]....
        /*01f4*/ 	.word	0x00001ac0
        /*01f8*/ 	.word	0x000000ff
        /*01fc*/ 	.word	0x0000c038
        /*0200*/ 	.short	0x0100
        /*0202*/ 	.byte	0x0c
	.zero		1


	//   ....[8]....
        /*0204*/ 	.word	0x00001cc0
        /*0208*/ 	.word	0x000000ff
        /*020c*/ 	.word	0x0000c000
        /*0210*/ 	.short	0x010a
        /*0212*/ 	.byte	0x0c
	.zero		1


	//   ....[9]....
        /*0214*/ 	.word	0x00001ef0
        /*0218*/ 	.word	0x000000ff
        /*021c*/ 	.word	0x0000c020
        /*0220*/ 	.short	0x010a
        /*0222*/ 	.byte	0x0c
	.zero		1


	//   ....[10]....
        /*0224*/ 	.word	0x00002140
        /*0228*/ 	.word	0x000000ff
        /*022c*/ 	.word	0x0000c000
        /*0230*/ 	.short	0x010a
        /*0232*/ 	.byte	0x12
	.zero		1


	//   ....[11]....
        /*0234*/ 	.word	0x00002340
        /*0238*/ 	.word	0x000000ff
        /*023c*/ 	.word	0x0000c020
        /*0240*/ 	.short	0x010a
        /*0242*/ 	.byte	0x12
	.zero		1


	//   ....[12]....
        /*0244*/ 	.word	0x00002410
        /*0248*/ 	.word	0x000000ff
        /*024c*/ 	.word	0x0000c000
        /*0250*/ 	.short	0x0108
        /*0252*/ 	.byte	0x0c
	.zero		1


	//   ....[13]....
        /*0254*/ 	.word	0x00002420
        /*0258*/ 	.word	0x000000ff
        /*025c*/ 	.word	0x0000c020
        /*0260*/ 	.short	0x0108
        /*0262*/ 	.byte	0x0c
	.zero		1


	//   ....[14]....
        /*0264*/ 	.word	0x00002470
        /*0268*/ 	.word	0x000000ff
        /*026c*/ 	.word	0x0000c008
        /*0270*/ 	.short	0x0108
        /*0272*/ 	.byte	0x0c
	.zero		1


	//   ....[15]....
        /*0274*/ 	.word	0x00002480
        /*0278*/ 	.word	0x000000ff
        /*027c*/ 	.word	0x0000c028
        /*0280*/ 	.short	0x0108
        /*0282*/ 	.byte	0x0c
	.zero		1


	//   ....[16]....
        /*0284*/ 	.word	0x000024d0
        /*0288*/ 	.word	0x000000ff
        /*028c*/ 	.word	0x0000c010
        /*0290*/ 	.short	0x0108
        /*0292*/ 	.byte	0x0c
	.zero		1


	//   ....[17]....
        /*0294*/ 	.word	0x000024e0
        /*0298*/ 	.word	0x000000ff
        /*029c*/ 	.word	0x0000c030
        /*02a0*/ 	.short	0x0108
        /*02a2*/ 	.byte	0x0c
	.zero		1


	//   ....[18]....
        /*02a4*/ 	.word	0x00002530
        /*02a8*/ 	.word	0x000000ff
        /*02ac*/ 	.word	0x0000c018
        /*02b0*/ 	.short	0x0108
        /*02b2*/ 	.byte	0x0c
	.zero		1


	//   ....[19]....
        /*02b4*/ 	.word	0x00002540
        /*02b8*/ 	.word	0x000000ff
        /*02bc*/ 	.word	0x0000c038
        /*02c0*/ 	.short	0x0108
        /*02c2*/ 	.byte	0x0c
	.zero		1


	//   ....[20]....
        /*02c4*/ 	.word	0x00002cf0
        /*02c8*/ 	.word	0x000000ff
        /*02cc*/ 	.word	0x0000c000
        /*02d0*/ 	.short	0x010a
        /*02d2*/ 	.byte	0x0c
	.zero		1


	//   ....[21]....
        /*02d4*/ 	.word	0x00002d20
        /*02d8*/ 	.word	0x000000ff
        /*02dc*/ 	.word	0x0000c020
        /*02e0*/ 	.short	0x010a
        /*02e2*/ 	.byte	0x0c
	.zero		1


	//   ....[22]....
        /*02e4*/ 	.word	0x00002d50
        /*02e8*/ 	.word	0x000000ff
        /*02ec*/ 	.word	0x0000c000
        /*02f0*/ 	.short	0x010a
        /*02f2*/ 	.byte	0x12
	.zero		1


	//   ....[23]....
        /*02f4*/ 	.word	0x00002d80
        /*02f8*/ 	.word	0x000000ff
        /*02fc*/ 	.word	0x0000c020
        /*0300*/ 	.short	0x010a
        /*0302*/ 	.byte	0x12
	.zero		1


	//----- nvinfo : EIATTR_NUM_MBARRIERS
	.align		4
.L_48:
        /*0304*/ 	.byte	0x03, 0x38
        /*0306*/ 	.short	0x0008


	//----- nvinfo : EIATTR_EXIT_INSTR_OFFSETS
	.align		4
        /*0308*/ 	.byte	0x04, 0x1c
        /*030a*/ 	.short	(.L_50 - .L_49)


	//   ....[0]....
.L_49:
        /*030c*/ 	.word	0x00002ce0


	//----- nvinfo : EIATTR_REQNTID
	.align		4
.L_50:
        /*0310*/ 	.byte	0x04, 0x10
        /*0312*/ 	.short	(.L_52 - .L_51)
.L_51:
        /*0314*/ 	.word	0x00000080
        /*0318*/ 	.word	0x00000001
        /*031c*/ 	.word	0x00000001


	//----- nvinfo : EIATTR_CRS_STACK_SIZE
	.align		4
.L_52:
        /*0320*/ 	.byte	0x04, 0x1e
        /*0322*/ 	.short	(.L_54 - .L_53)
.L_53:
        /*0324*/ 	.word	0x00000000


	//----- nvinfo : EIATTR_CBANK_PARAM_SIZE
	.align		4
.L_54:
        /*0328*/ 	.byte	0x03, 0x19
        /*032a*/ 	.short	0x0050


	//----- nvinfo : EIATTR_PARAM_CBANK
	.align		4
        /*032c*/ 	.byte	0x04, 0x0a
        /*032e*/ 	.short	(.L_56 - .L_55)
	.align		4
.L_55:
        /*0330*/ 	.word	index@(.nv.constant0.gluon_tcgen05)
        /*0334*/ 	.short	0x0380
        /*0336*/ 	.short	0x0050


	//----- nvinfo : EIATTR_SW_WAR
	.align		4
.L_56:
        /*0338*/ 	.byte	0x04, 0x36
        /*033a*/ 	.short	(.L_58 - .L_57)
.L_57:
        /*033c*/ 	.word	0x00000008
.L_58:


//--------------------- .nv.compat                --------------------------
	.section	.nv.compat,"",@"SHT_CUDA_COMPAT_INFO"
	.align	4
        /*0000*/ 	.byte	0x02, 0x02, 0x02, 0x00, 0x02, 0x05, 0x05, 0x00, 0x02, 0x03, 0x03, 0x00, 0x02, 0x06, 0x01, 0x00


//--------------------- .nv.callgraph             --------------------------
	.section	.nv.callgraph,"",@"SHT_CUDA_CALLGRAPH"
	.align	4
	.sectionentsize	8
	.align		4
        /*0000*/ 	.word	0x00000000
	.align		4
        /*0004*/ 	.word	0xffffffff
	.align		4
        /*0008*/ 	.word	0x00000000
	.align		4
        /*000c*/ 	.word	0xfffffffe
	.align		4
        /*0010*/ 	.word	0x00000000
	.align		4
        /*0014*/ 	.word	0xfffffffd
	.align		4
        /*0018*/ 	.word	0x00000000
	.align		4
        /*001c*/ 	.word	0xfffffffc


//--------------------- .text.gluon_tcgen05       --------------------------
	.section	.text.gluon_tcgen05,"ax",@progbits
	.align	128
        .global         gluon_tcgen05
        .type           gluon_tcgen05,@function
        .size           gluon_tcgen05,(.L_x_85 - gluon_tcgen05)
        .other          gluon_tcgen05,@"STO_CUDA_ENTRY STV_DEFAULT"
gluon_tcgen05:
.text.gluon_tcgen05:
[----:B------:R-:W1:Y:S01]  /*0000*/  LDC R1, c[0x0][0x37c] ;  /* 0x0000df00ff017b82 */ /* 0x000e620000000800 */
[----:B------:R-:W2:Y:S02]  /*0010*/  S2R R0, SR_TID.X ;  /* 0x0000000000007919 */ /* 0x000ea40000002100 */
[----:B--2---:R-:W-:-:S13]  /*0020*/  ISETP.GE.U32.AND P2, PT, R0, 0x20, PT ;  /* 0x000000200000780c */ /* 0x004fda0003f46070 */
[----:B------:R-:W-:Y:S05]  /*0030*/  @P2 BRA `(.L_x_0) ;  /* 0x0000000000b82947 */ /* 0x000fea0003800000 */
[----:B------:R-:W2:Y:S01]  /*0040*/  S2UR UR6, SR_CgaCtaId ;  /* 0x00000000000679c3 */ /* 0x000ea20000008800 */
[----:B------:R-:W-:Y:S01]  /*0050*/  NOP ;  /* 0x0000000000007918 */ /* 0x000fe20000000000 */
[----:B------:R-:W-:Y:S02]  /*0060*/  UMOV UR4, 0x40 ;  /* 0x0000004000047882 */ /* 0x000fe40000000000 */
[----:B--2---:R-:W-:-:S09]  /*0070*/  ULEA UR4, UR6, UR4, 0x18 ;  /* 0x0000000406047291 */ /* 0x004fd2000f8ec0ff */
[----:B------:R-:W2:Y:S01]  /*0080*/  LDS.U8 R2, [UR4] ;  /* 0x00000004ff027984 */ /* 0x000ea20008000000 */
[----:B------:R-:W-:Y:S02]  /*0090*/  UMOV UR4, 0x400 ;  /* 0x0000040000047882 */ /* 0x000fe40000000000 */
[----:B------:R-:W-:Y:S01]  /*00a0*/  ULEA UR4, UR6, UR4, 0x18 ;  /* 0x0000000406047291 */ /* 0x000fe2000f8ec0ff */
[----:B--2---:R-:W-:-:S13]  /*00b0*/  ISETP.NE.AND P0, PT, R2, RZ, PT ;  /* 0x000000ff0200720c */ /* 0x004fda0003f05270 */
[----:B------:R-:W-:Y:S05]  /*00c0*/  @P0 BRA `(.L_x_1) ;  /* 0x00000000007c0947 */ /* 0x000fea0003800000 */
[----:B------:R-:W-:-:S13]  /*00d0*/  ELECT P0, URZ, PT ;  /* 0x0000000000ff782f */ /* 0x000fda0003800000 */
[----:B------:R-:W-:Y:S05]  /*00e0*/  @!P0 BRA `(.L_x_2) ;  /* 0x0000000000848947 */ /* 0x000fea0003800000 */
[----:B------:R-:W-:Y:S01]  /*00f0*/  UMOV UR5, 0x4 ;  /* 0x0000000400057882 */ /* 0x000fe20000000000 */
[----:B------:R-:W-:Y:S02]  /*0100*/  IMAD.MOV.U32 R5, RZ, RZ, 0x1 ;  /* 0x00000001ff057424 */ /* 0x000fe400078e00ff */
[----:B------:R-:W-:Y:S02]  /*0110*/  IMAD.MOV.U32 R3, RZ, RZ, 0xf ;  /* 0x0000000fff037424 */ /* 0x000fe400078e00ff */
[----:B------:R-:W-:Y:S04]  /*0120*/  DEPBAR.LE SB2, 0x36 ;  /* 0x0000ad800000791a */ /* 0x000fe80000000000 */
[----:B------:R-:W2:Y:S02]  /*0130*/  UTCATOMSWS.FIND_AND_SET.ALIGN UP0, UR5, UR5 ;  /* 0x00000005000575e3 */ /* 0x000ea40008000800 */
[----:B--2---:R-:W-:-:S04]  /*0140*/  PLOP3.LUT P0, PT, PT, PT, UP0, 0x80, 0x8 ;  /* 0x000000000008781c */ /* 0x004fc80003f0f008 */
[----:B------:R-:W-:-:S04]  /*0150*/  SEL R2, RZ, 0xffffffff, !P0 ;  /* 0xffffffffff027807 */ /* 0x000fc80004000000 */
[----:B------:R-:W-:Y:S01]  /*0160*/  ISETP.NE.AND P0, PT, R2, RZ, PT ;  /* 0x000000ff0200720c */ /* 0x000fe20003f05270 */
[----:B------:R-:W-:-:S12]  /*0170*/  IMAD.U32 R2, RZ, RZ, UR5 ;  /* 0x00000005ff027e24 */ /* 0x000fd8000f8e00ff */
[----:B------:R-:W-:Y:S05]  /*0180*/  @P0 BRA `(.L_x_3) ;  /* 0x0000000000240947 */ /* 0x000fea0003800000 */
.L_x_4:
[----:B------:R-:W-:Y:S05]  /*0190*/  NANOSLEEP 0x64 ;  /* 0x000000640000795d */ /* 0x000fea0003800000 */
[----:B------:R-:W-:-:S05]  /*01a0*/  UMOV UR5, 0x4 ;  /* 0x0000000400057882 */ /* 0x000fca0000000000 */
[----:B------:R-:W-:Y:S04]  /*01b0*/  DEPBAR.LE SB2, 0x36 ;  /* 0x0000ad800000791a */ /* 0x000fe80000000000 */
[----:B------:R-:W2:Y:S02]  /*01c0*/  UTCATOMSWS.FIND_AND_SET.ALIGN UP0, UR5, UR5 ;  /* 0x00000005000575e3 */ /* 0x000ea40008000800 */
[----:B--2---:R-:W-:-:S04]  /*01d0*/  PLOP3.LUT P0, PT, PT, PT, UP0, 0x80, 0x8 ;  /* 0x000000000008781c */ /* 0x004fc80003f0f008 */
[----:B------:R-:W-:-:S04]  /*01e0*/  SEL R2, RZ, 0xffffffff, !P0 ;  /* 0xffffffffff027807 */ /* 0x000fc80004000000 */
[----:B------:R-:W-:Y:S01]  /*01f0*/  ISETP.NE.AND P0, PT, R2, RZ, PT ;  /* 0x000000ff0200720c */ /* 0x000fe20003f05270 */
[----:B------:R-:W-:-:S12]  /*0200*/  IMAD.U32 R2, RZ, RZ, UR5 ;  /* 0x00000005ff027e24 */ /* 0x000fd8000f8e00ff */
[----:B------:R-:W-:Y:S05]  /*0210*/  @!P0 BRA `(.L_x_4) ;  /* 0xfffffffc00dc8947 */ /* 0x000fea000383ffff */
.L_x_3:
[C---:B------:R-:W-:Y:S01]  /*0220*/  VIADD R4, R2.reuse, 0x10 ;  /* 0x0000001002047836 */ /* 0x040fe20000000000 */
[----:B------:R-:W-:Y:S01]  /*0230*/  UMOV UR5, 0x50 ;  /* 0x0000005000057882 */ /* 0x000fe20000000000 */
[----:B------:R-:W-:Y:S01]  /*0240*/  SHF.L.U32 R3, R3, R2, RZ ;  /* 0x0000000203037219 */ /* 0x000fe200000006ff */
[----:B------:R-:W-:Y:S01]  /*0250*/  ULEA UR5, UR6, UR5, 0x18 ;  /* 0x0000000506057291 */ /* 0x000fe2000f8ec0ff */
[----:B------:R-:W-:Y:S01]  /*0260*/  IMAD.SHL.U32 R2, R2, 0x20, RZ ;  /* 0x0000002002027824 */ /* 0x000fe200078e00ff */
[----:B------:R-:W-:-:S04]  /*0270*/  SHF.L.U32 R4, R5, R4, RZ ;  /* 0x0000000405047219 */ /* 0x000fc800000006ff */
[----:B------:R-:W-:-:S05]  /*0280*/  LOP3.LUT R3, R4, R3, RZ, 0xfc, !PT ;  /* 0x0000000304037212 */ /* 0x000fca00078efcff */
[----:B------:R2:W-:Y:S04]  /*0290*/  ATOMS.OR RZ, [UR5], R3 ;  /* 0x00000003ffff798c */ /* 0x0005e8000b000005 */
[----:B------:R2:W-:Y:S01]  /*02a0*/  STS [UR4], R2 ;  /* 0x00000002ff007988 */ /* 0x0005e20008000804 */
[----:B------:R-:W-:Y:S05]  /*02b0*/  BRA `(.L_x_2) ;  /* 0x0000000000107947 */ /* 0x000fea0003800000 */
.L_x_1:
[----:B------:R-:W-:Y:S01]  /*02c0*/  IMAD.MOV.U32 R3, RZ, RZ, -0x1 ;  /* 0xffffffffff037424 */ /* 0x000fe200078e00ff */
[----:B------:R-:W-:-:S04]  /*02d0*/  MOV R2, 0x300 ;  /* 0x0000030000027802 */ /* 0x000fc80000000f00 */
[----:B------:R2:W-:Y:S03]  /*02e0*/  STS [UR4], R3 ;  /* 0x00000003ff007988 */ /* 0x0005e60008000804 */
[----:B-12---:R-:W-:Y:S05]  /*02f0*/  CALL.REL.NOINC `($__internal_1_$__cuda_sm10x_tcgen05_guardrail_trap_phase_invalid_during_alloc) ;  /* 0x0000002800b87944 */ /* 0x006fea0003c00000 */
.L_x_2:
[----:B------:R-:W-:Y:S05]  /*0300*/  WARPSYNC.ALL ;  /* 0x0000000000007948 */ /* 0x000fea0003800000 */
[----:B------:R-:W-:Y:S01]  /*0310*/  NOP ;  /* 0x0000000000007918 */ /* 0x000fe20000000000 */
.L_x_0:
[----:B------:R-:W3:Y:S08]  /*0320*/  S2UR UR4, SR_CgaCtaId ;  /* 0x00000000000479c3 */ /* 0x000ef00000008800 */
[----:B------:R-:W-:Y:S01]  /*0330*/  BAR.SYNC.DEFER_BLOCKING 0x0 ;  /* 0x0000000000007b1d */ /* 0x000fe20000010000 */
[----:B------:R-:W-:-:S05]  /*0340*/  LOP3.LUT R68, R0, 0x7f, RZ, 0xc0, !PT ;  /* 0x0000007f00447812 */ /* 0x000fca00078ec0ff */
[----:B------:R-:W-:Y:S02]  /*0350*/  UMOV UR12, 0x400 ;  /* 0x00000400000c7882 */ /* 0x000fe40000000000 */
[----:B--2---:R-:W2:Y:S08]  /*0360*/  LDC R3, c[0x0][0x398] ;  /* 0x0000e600ff037b82 */ /* 0x004eb00000000800 */
[----:B------:R-:W4:Y:S01]  /*0370*/  LDC R12, c[0x0][0x3a0] ;  /* 0x0000e800ff0c7b82 */ /* 0x000f220000000800 */
[----:B---3--:R-:W-:-:S07]  /*0380*/  ULEA UR12, UR4, UR12, 0x18 ;  /* 0x0000000c040c7291 */ /* 0x008fce000f8ec0ff */
[----:B------:R-:W3:Y:S02]  /*0390*/  S2UR UR16, SR_CTAID.Y ;  /* 0x00000000001079c3 */ /* 0x000ee40000002600 */
[----:B------:R-:W5:Y:S06]  /*03a0*/  LDS R4, [UR12] ;  /* 0x0000000cff047984 */ /* 0x000f6c0008000800 */
[----:B------:R-:W-:Y:S06]  /*03b0*/  BAR.SYNC.DEFER_BLOCKING 0x0 ;  /* 0x0000000000007b1d */ /* 0x000fec0000010000 */
[----:B------:R-:W-:Y:S05]  /*03c0*/  @P2 BRA `(.L_x_5) ;  /* 0x0000000000182947 */ /* 0x000fea0003800000 */
[----:B------:R-:W-:Y:S01]  /*03d0*/  ELECT P0, URZ, PT ;  /* 0x0000000000ff782f */ /* 0x000fe20003800000 */
[----:B------:R-:W-:Y:S01]  /*03e0*/  IMAD.MOV.U32 R2, RZ, RZ, 0x1 ;  /* 0x00000001ff027424 */ /* 0x000fe200078e00ff */
[----:B------:R-:W-:Y:S01]  /*03f0*/  UMOV UR5, 0x40 ;  /* 0x0000004000057882 */ /* 0x000fe20000000000 */
[----:B------:R-:W-:Y:S01]  /*0400*/  UVIRTCOUNT.DEALLOC.SMPOOL 0x80 ;  /* 0x000000800000784c */ /* 0x000fe20000000000 */
[----:B------:R-:W-:-:S09]  /*0410*/  ULEA UR5, UR4, UR5, 0x18 ;  /* 0x0000000504057291 */ /* 0x000fd2000f8ec0ff */
[----:B------:R5:W-:Y:S03]  /*0420*/  @P0 STS.U8 [UR5], R2 ;  /* 0x00000002ff000988 */ /* 0x000be60008000005 */
.L_x_5:
[----:B------:R-:W5:Y:S01]  /*0430*/  S2UR UR4, SR_CTAID.Z ;  /* 0x00000000000479c3 */ /* 0x000f620000002700 */
[----:B------:R-:W4:Y:S01]  /*0440*/  LDCU UR5, c[0x0][0x370] ;  /* 0x00006e00ff0577ac */ /* 0x000f220008000800 */
[C---:B------:R-:W-:Y:S01]  /*0450*/  ISETP.GE.U32.AND P0, PT, R68.reuse, 0x20, PT ;  /* 0x000000204400780c */ /* 0x040fe20003f06070 */
[----:B--2--5:R-:W-:Y:S01]  /*0460*/  VIADD R2, R3, 0xffffffff ;  /* 0xffffffff03027836 */ /* 0x024fe20000000000 */
[C---:B------:R-:W-:Y:S01]  /*0470*/  ISETP.NE.U32.AND P3, PT, R68.reuse, RZ, PT ;  /* 0x000000ff4400720c */ /* 0x040fe20003f65070 */
[----:B------:R-:W2:Y:S01]  /*0480*/  LDCU UR6, c[0x0][0x374] ;  /* 0x00006e80ff0677ac */ /* 0x000ea20008000800 */
[----:B------:R-:W-:Y:S01]  /*0490*/  LEA R13, R68, UR12, 0x2 ;  /* 0x0000000c440d7c11 */ /* 0x000fe2000f8e10ff */
[----:B----4-:R-:W-:Y:S01]  /*04a0*/  VIADD R10, R12, 0xffffffff ;  /* 0xffffffff0c0a7836 */ /* 0x010fe20000000000 */
[----:B------:R-:W4:Y:S01]  /*04b0*/  S2UR UR7, SR_CTAID.X ;  /* 0x00000000000779c3 */ /* 0x000f220000002500 */
[----:B------:R-:W5:Y:S01]  /*04c0*/  LDCU.64 UR14, c[0x0][0x3c0] ;  /* 0x00007800ff0e77ac */ /* 0x000f620008000a00 */
[----:B------:R-:W-:Y:S01]  /*04d0*/  R2UR UR24, R4 ;  /* 0x00000000041872ca */ /* 0x000fe200000e0000 */
[----:B------:R-:W-:Y:S04]  /*04e0*/  BSSY.RECONVERGENT B0, `(.L_x_6) ;  /* 0x0000011000007945 */ /* 0x000fe80003800200 */
[----:B------:R3:W-:Y:S01]  /*04f0*/  @!P0 STS [R13], RZ ;  /* 0x000000ff0d008388 */ /* 0x0007e20000000800 */
[----:B------:R-:W-:-:S03]  /*0500*/  NOP ;  /* 0x0000000000007918 */ /* 0x000fc60000000000 */
[----:B------:R3:W-:Y:S02]  /*0510*/  @!P3 STS [UR12+0x24], R2 ;  /* 0x00002402ff00b988 */ /* 0x0007e4000800080c */
[----:B--23--:R-:W-:Y:S02]  /*0520*/  UIMAD UR4, UR4, UR6, UR16 ;  /* 0x00000006040472a4 */ /* 0x00cfe4000f8e0210 */
[----:B------:R2:W-:Y:S02]  /*0530*/  @!P3 STS [UR12+0x20], R10 ;  /* 0x0000200aff00b988 */ /* 0x0005e4000800080c */
[----:B----4-:R-:W-:-:S04]  /*0540*/  UIMAD UR4, UR4, UR5, UR7 ;  /* 0x00000005040472a4 */ /* 0x010fc8000f8e0207 */
[----:B------:R-:W-:-:S04]  /*0550*/  UIMAD UR4, UR4, 0x180, URZ ;  /* 0x00000180040478a4 */ /* 0x000fc8000f8e02ff */
[----:B-----5:R-:W-:-:S04]  /*0560*/  UIADD3 UR20, UP0, UPT, UR4, UR14, URZ ;  /* 0x0000000e04147290 */ /* 0x020fc8000ff1e0ff */
[----:B------:R-:W-:Y:S01]  /*0570*/  ULEA.HI.X.SX32 UR21, UR4, UR15, 0x1, UP0 ;  /* 0x0000000f04157291 */ /* 0x000fe200080f0eff */
[----:B--2---:R-:W-:Y:S11]  /*0580*/  @P3 BRA `(.L_x_7) ;  /* 0x0000000000183947 */ /* 0x004ff60003800000 */
[----:B------:R-:W2:Y:S01]  /*0590*/  LDS R3, [UR12+0x8] ;  /* 0x0000080cff037984 */ /* 0x000ea20008000800 */
[----:B------:R-:W3:Y:S01]  /*05a0*/  LDC.64 R6, c[0x0][0x380] ;  /* 0x0000e000ff067b82 */ /* 0x000ee20000000a00 */
[----:B------:R-:W-:Y:S02]  /*05b0*/  IMAD.MOV.U32 R4, RZ, RZ, 0x70 ;  /* 0x00000070ff047424 */ /* 0x000fe400078e00ff */
[----:B---3--:R3:W-:Y:S03]  /*05c0*/  STS.64 [UR12], R6 ;  /* 0x00000006ff007988 */ /* 0x0087e60008000a0c */
[----:B--2---:R-:W-:-:S05]  /*05d0*/  LOP3.LUT R3, R3, 0x10, R4, 0xd8, !PT ;  /* 0x0000001003037812 */ /* 0x004fca00078ed804 */
[----:B------:R3:W-:Y:S02]  /*05e0*/  STS [UR12+0x8], R3 ;  /* 0x00000803ff007988 */ /* 0x0007e4000800080c */
.L_x_7:
[----:B------:R-:W-:Y:S05]  /*05f0*/  BSYNC.RECONVERGENT B0 ;  /* 0x0000000000007941 */ /* 0x000fea0003800200 */
.L_x_6:
[----:B------:R-:W-:Y:S04]  /*0600*/  BSSY.RECONVERGENT B0, `(.L_x_8) ;  /* 0x000000a000007945 */ /* 0x000fe80003800200 */
[----:B------:R-:W-:Y:S05]  /*0610*/  @P3 BRA `(.L_x_9) ;  /* 0x0000000000203947 */ /* 0x000fea0003800000 */
[----:B---3--:R-:W2:Y:S01]  /*0620*/  LDS R3, [UR12+0x34] ;  /* 0x0000340cff037984 */ /* 0x008ea20008000800 */
[----:B------:R-:W-:Y:S02]  /*0630*/  IMAD.MOV.U32 R4, RZ, RZ, 0x1f000000 ;  /* 0x1f000000ff047424 */ /* 0x000fe400078e00ff */
[----:B------:R-:W-:Y:S01]  /*0640*/  @!P3 IMAD.MOV.U32 R5, RZ, RZ, 0x3f ;  /* 0x0000003fff05b424 */ /* 0x000fe200078e00ff */
[----:B------:R-:W3:Y:S02]  /*0650*/  @!P3 LDS R6, [UR12+0x38] ;  /* 0x0000380cff06b984 */ /* 0x000ee40008000800 */
[----:B--2---:R-:W-:Y:S02]  /*0660*/  LOP3.LUT R3, R3, 0xff000000, R4, 0xb8, !PT ;  /* 0xff00000003037812 */ /* 0x004fe400078eb804 */
[----:B---3--:R-:W-:-:S03]  /*0670*/  @!P3 LOP3.LUT R4, R6, 0xff, R5, 0xb8, !PT ;  /* 0x000000ff0604b812 */ /* 0x008fc600078eb805 */
[----:B------:R2:W-:Y:S04]  /*0680*/  STS [UR12+0x34], R3 ;  /* 0x00003403ff007988 */ /* 0x0005e8000800080c */
[----:B------:R2:W-:Y:S02]  /*0690*/  @!P3 STS [UR12+0x38], R4 ;  /* 0x00003804ff00b988 */ /* 0x0005e4000800080c */
.L_x_9:
[----:B------:R-:W-:Y:S05]  /*06a0*/  BSYNC.RECONVERGENT B0 ;  /* 0x0000000000007941 */ /* 0x000fea0003800200 */
.L_x_8:
[----:B------:R-:W-:Y:S04]  /*06b0*/  BSSY.RECONVERGENT B0, `(.L_x_10) ;  /* 0x000000e000007945 */ /* 0x000fe80003800200 */
[----:B------:R-:W-:Y:S05]  /*06c0*/  @P3 BRA `(.L_x_11) ;  /* 0x0000000000303947 */ /* 0x000fea0003800000 */
[----:B--2---:R-:W2:Y:S01]  /*06d0*/  LDS R4, [UR12+0x34] ;  /* 0x0000340cff047984 */ /* 0x004ea20008000800 */
[----:B------:R-:W4:Y:S03]  /*06e0*/  LDC.64 R8, c[0x0][0x3a8] ;  /* 0x0000ea00ff087b82 */ /* 0x000f260000000a00 */
[----:B---3--:R-:W3:Y:S01]  /*06f0*/  LDS R3, [UR12+0x1c] ;  /* 0x00001c0cff037984 */ /* 0x008ee20008000800 */
[C---:B----4-:R-:W-:Y:S01]  /*0700*/  SHF.L.U64.HI R6, R8.reuse, 0x1, R9 ;  /* 0x0000000108067819 */ /* 0x050fe20000010209 */
[----:B------:R-:W-:-:S03]  /*0710*/  IMAD.SHL.U32 R5, R8, 0x2, RZ ;  /* 0x0000000208057824 */ /* 0x000fc600078e00ff */
[--C-:B------:R-:W-:Y:S02]  /*0720*/  SHF.R.U32.HI R8, RZ, 0x4, R6.reuse ;  /* 0x00000004ff087819 */ /* 0x100fe40000011606 */
[----:B------:R-:W-:-:S05]  /*0730*/  SHF.R.U64 R5, R5, 0x4, R6 ;  /* 0x0000000405057819 */ /* 0x000fca0000001206 */
[----:B------:R4:W-:Y:S01]  /*0740*/  STS [UR12+0xc], R5 ;  /* 0x00000c05ff007988 */ /* 0x0009e2000800080c */
[----:B--2---:R-:W-:Y:S02]  /*0750*/  LOP3.LUT R4, R4, 0x7, RZ, 0xb8, !PT ;  /* 0x0000000704047812 */ /* 0x004fe400078eb8ff */
[----:B---3--:R-:W-:-:S03]  /*0760*/  LOP3.LUT R3, R3, 0xf, R8, 0xb8, !PT ;  /* 0x0000000f03037812 */ /* 0x008fc600078eb808 */
[----:B------:R4:W-:Y:S04]  /*0770*/  STS [UR12+0x34], R4 ;  /* 0x00003404ff007988 */ /* 0x0009e8000800080c */
[----:B------:R4:W-:Y:S02]  /*0780*/  STS [UR12+0x1c], R3 ;  /* 0x00001c03ff007988 */ /* 0x0009e4000800080c */
.L_x_11:
[----:B------:R-:W-:Y:S05]  /*0790*/  BSYNC.RECONVERGENT B0 ;  /* 0x0000000000007941 */ /* 0x000fea0003800200 */
.L_x_10:
[----:B------:R-:W-:Y:S04]  /*07a0*/  BSSY.RECONVERGENT B1, `(.L_x_12) ;  /* 0x000001a000017945 */ /* 0x000fe80003800200 */
[----:B------:R-:W-:Y:S04]  /*07b0*/  BSSY.RELIABLE B0, `(.L_x_13) ;  /* 0x0000015000007945 */ /* 0x000fe80003800100 */
[----:B------:R-:W-:Y:S05]  /*07c0*/  @P3 BRA `(.L_x_14) ;  /* 0x0000000000203947 */ /* 0x000fea0003800000 */
[----:B--234-:R-:W2:Y:S02]  /*07d0*/  LDS R3, [UR12+0x34] ;  /* 0x0000340cff037984 */ /* 0x01cea40008000800 */
[----:B--2---:R-:W-:-:S05]  /*07e0*/  LOP3.LUT R3, R3, 0x38, RZ, 0xb8, !PT ;  /* 0x0000003803037812 */ /* 0x004fca00078eb8ff */
[----:B------:R2:W-:Y:S01]  /*07f0*/  STS [UR12+0x34], R3 ;  /* 0x00003403ff007988 */ /* 0x0005e2000800080c */
[----:B------:R-:W-:Y:S05]  /*0800*/  @P3 BRA `(.L_x_15) ;  /* 0x0000000000203947 */ /* 0x000fea0003800000 */
[----:B--2---:R-:W2:Y:S01]  /*0810*/  LDS R3, [UR12+0x8] ;  /* 0x0000080cff037984 */ /* 0x004ea20008000800 */
[----:B------:R-:W-:-:S05]  /*0820*/  IMAD.MOV.U32 R4, RZ, RZ, 0x780 ;  /* 0x00000780ff047424 */ /* 0x000fca00078e00ff */
[----:B--2---:R-:W-:-:S05]  /*0830*/  LOP3.LUT R3, R3, 0x300, R4, 0xd8, !PT ;  /* 0x0000030003037812 */ /* 0x004fca00078ed804 */
[----:B------:R5:W-:Y:S02]  /*0840*/  STS [UR12+0x8], R3 ;  /* 0x00000803ff007988 */ /* 0x000be4000800080c */
.L_x_14:
[----:B------:R-:W-:Y:S05]  /*0850*/  @P3 BRA `(.L_x_16) ;  /* 0x0000000000283947 */ /* 0x000fea0003800000 */
[----:B--2345:R-:W2:Y:S02]  /*0860*/  LDS R3, [UR12+0x8] ;  /* 0x0000080cff037984 */ /* 0x03cea40008000800 */
[----:B--2---:R-:W-:-:S05]  /*0870*/  LOP3.LUT R3, R3, 0x1800, RZ, 0xb8, !PT ;  /* 0x0000180003037812 */ /* 0x004fca00078eb8ff */
[----:B------:R3:W-:Y:S02]  /*0880*/  STS [UR12+0x8], R3 ;  /* 0x00000803ff007988 */ /* 0x0007e4000800080c */
.L_x_15:
[----:B------:R-:W-:Y:S05]  /*0890*/  @P3 BREAK.RELIABLE B0 ;  /* 0x0000000000003942 */ /* 0x000fea0003800100 */
[----:B------:R-:W-:Y:S05]  /*08a0*/  @P3 BRA `(.L_x_17) ;  /* 0x0000000000243947 */ /* 0x000fea0003800000 */
[----:B------:R-:W4:Y:S01]  /*08b0*/  LDS R4, [UR12+0x8] ;  /* 0x0000080cff047984 */ /* 0x000f220008000800 */
[----:B--23--:R-:W-:-:S05]  /*08c0*/  IMAD.MOV.U32 R3, RZ, RZ, 0x6000 ;  /* 0x00006000ff037424 */ /* 0x00cfca00078e00ff */
[----:B----4-:R-:W-:-:S04]  /*08d0*/  LOP3.LUT R3, R4, 0x4000, R3, 0xd8, !PT ;  /* 0x0000400004037812 */ /* 0x010fc800078ed803 */
[----:B------:R-:W-:-:S05]  /*08e0*/  LOP3.LUT R3, R3, 0x400000, RZ, 0xb8, !PT ;  /* 0x0040000003037812 */ /* 0x000fca00078eb8ff */
[----:B------:R2:W-:Y:S02]  /*08f0*/  STS [UR12+0x8], R3 ;  /* 0x00000803ff007988 */ /* 0x0005e4000800080c */
.L_x_16:
[----:B------:R-:W-:Y:S05]  /*0900*/  BSYNC.RELIABLE B0 ;  /* 0x0000000000007941 */ /* 0x000fea0003800100 */
.L_x_13:
[----:B--2345:R-:W2:Y:S02]  /*0910*/  @!P3 LDS R3, [UR12+0x8] ;  /* 0x0000080cff03b984 */ /* 0x03cea40008000800 */
[----:B--2---:R-:W-:-:S05]  /*0920*/  @!P3 LOP3.LUT R3, R3, 0x8000, RZ, 0xb8, !PT ;  /* 0x000080000303b812 */ /* 0x004fca00078eb8ff */
[----:B------:R4:W-:Y:S02]  /*0930*/  @!P3 STS [UR12+0x8], R3 ;  /* 0x00000803ff00b988 */ /* 0x0009e4000800080c */
.L_x_17:
[----:B------:R-:W-:Y:S05]  /*0940*/  BSYNC.RECONVERGENT B1 ;  /* 0x0000000000017941 */ /* 0x000fea0003800200 */
.L_x_12:
[----:B------:R-:W-:Y:S05]  /*0950*/  WARPSYNC.ALL ;  /* 0x0000000000007948 */ /* 0x000fea0003800000 */
[----:B------:R-:W-:Y:S01]  /*0960*/  NOP ;  /* 0x0000000000007918 */ /* 0x000fe20000000000 */
[----:B------:R-:W5:Y:S02]  /*0970*/  LDC R6, c[0x0][0x39c] ;  /* 0x0000e700ff067b82 */ /* 0x000f640000000800 */
[----:B-----5:R-:W-:Y:S01]  /*0980*/  VIADD R6, R6, 0xffffffff ;  /* 0xffffffff06067836 */ /* 0x020fe20000000000 */
[----:B------:R-:W-:Y:S06]  /*0990*/  @P0 BRA `(.L_x_18) ;  /* 0x0000000000300947 */ /* 0x000fec0003800000 */
[----:B--234-:R-:W2:Y:S01]  /*09a0*/  S2R R3, SR_LANEID ;  /* 0x0000000000037919 */ /* 0x01cea20000000000 */
[----:B------:R-:W-:Y:S05]  /*09b0*/  WARPSYNC.ALL ;  /* 0x0000000000007948 */ /* 0x000fea0003800000 */
[----:B------:R-:W-:Y:S01]  /*09c0*/  NOP ;  /* 0x0000000000007918 */ /* 0x000fe20000000000 */
[----:B--2---:R-:W-:-:S05]  /*09d0*/  IMAD.SHL.U32 R3, R3, 0x4, RZ ;  /* 0x0000000403037824 */ /* 0x004fca00078e00ff */
[----:B------:R-:W2:Y:S01]  /*09e0*/  LDS R7, [R3+UR12] ;  /* 0x0000000c03077984 */ /* 0x000ea20008000800 */
[----:B------:R-:W-:-:S05]  /*09f0*/  IADD3 R4, P1, PT, R3, UR20, RZ ;  /* 0x0000001403047c10 */ /* 0x000fca000ff3e0ff */
[----:B------:R-:W-:-:S05]  /*0a00*/  IMAD.X R5, RZ, RZ, UR21, P1 ;  /* 0x00000015ff057e24 */ /* 0x000fca00088e06ff */
[----:B--2---:R5:W2:Y:S01]  /*0a10*/  ATOMG.E.EXCH.STRONG.GPU PT, RZ, [R4], R7 ;  /* 0x0000000704ff73a8 */ /* 0x004aa200041ee100 */
[----:B------:R-:W-:-:S04]  /*0a20*/  DEPBAR {5,4,3,2,1,0} ;  /* 0x0000003f0000791a */ /* 0x000fc80000000000 */
[----:B------:R-:W3:Y:S02]  /*0a30*/  CCTL.E.C.LDCU.IV.DEEP [UR20] ;  /* 0x0000000014007540 */ /* 0x000ee40009c08000 */
[----:B---3--:R5:W-:Y:S01]  /*0a40*/  UTMACCTL.IV [UR20] ;  /* 0x00000000140079b9 */ /* 0x008be20008000000 */
[----:B------:R-:W-:Y:S01]  /*0a50*/  NOP ;  /* 0x0000000000007918 */ /* 0x000fe20000000000 */
.L_x_18:
[----:B------:R-:W-:Y:S05]  /*0a60*/  @P0 BRA `(.L_x_19) ;  /* 0x00000000000c0947 */ /* 0x000fea0003800000 */
[----:B------:R0:W-:Y:S01]  /*0a70*/  UTMACMDFLUSH ;  /* 0x00000000000079b7 */ /* 0x0001e20000000000 */
[----:B------:R-:W-:Y:S05]  /*0a80*/  @P0 BRA `(.L_x_19) ;  /* 0x0000000000040947 */ /* 0x000fea0003800000 */
[----:B------:R-:W-:-:S04]  /*0a90*/  DEPBAR.LE SB0, 0x0 ;  /* 0x000080000000791a */ /* 0x000fc80000000000 */
.L_x_19:
[----:B------:R-:W-:Y:S05]  /*0aa0*/  WARPSYNC.ALL ;  /* 0x0000000000007948 */ /* 0x000fea0003800000 */
[----:B------:R-:W-:Y:S01]  /*0ab0*/  NOP ;  /* 0x0000000000007918 */ /* 0x000fe20000000000 */
[----:B--2---:R-:W-:Y:S06]  /*0ac0*/  BAR.SYNC.DEFER_BLOCKING 0x0 ;  /* 0x0000000000007b1d */ /* 0x004fec0000010000 */
[----:B------:R-:W-:Y:S02]  /*0ad0*/  BSSY.RECONVERGENT B1, `(.L_x_20) ;  /* 0x000000b000017945 */ /* 0x000fe40003800200 */
[----:B------:R-:W-:Y:S06]  /*0ae0*/  BAR.SYNC.DEFER_BLOCKING 0x0 ;  /* 0x0000000000007b1d */ /* 0x000fec0000010000 */
[----:B------:R2:W-:Y:S01]  /*0af0*/  @!P0 STS [R13], RZ ;  /* 0x000000ff0d008388 */ /* 0x0005e20000000800 */
[----:B------:R-:W-:Y:S01]  /*0b00*/  NOP ;  /* 0x0000000000007918 */ /* 0x000fe20000000000 */
[----:B------:R-:W-:Y:S05]  /*0b10*/  @P3 BRA `(.L_x_21) ;  /* 0x0000000000183947 */ /* 0x000fea0003800000 */
[----:B---34-:R-:W3:Y:S01]  /*0b20*/  LDS R3, [UR12+0x8] ;  /* 0x0000080cff037984 */ /* 0x018ee20008000800 */
[----:B------:R-:W4:Y:S01]  /*0b30*/  LDC.64 R8, c[0x0][0x388] ;  /* 0x0000e200ff087b82 */ /* 0x000f220000000a00 */
[----:B-----5:R-:W-:Y:S02]  /*0b40*/  IMAD.MOV.U32 R4, RZ, RZ, 0x70 ;  /* 0x00000070ff047424 */ /* 0x020fe400078e00ff */
[----:B----4-:R4:W-:Y:S03]  /*0b50*/  STS.64 [UR12], R8 ;  /* 0x00000008ff007988 */ /* 0x0109e60008000a0c */
[----:B---3--:R-:W-:-:S05]  /*0b60*/  LOP3.LUT R3, R3, 0x10, R4, 0xd8, !PT ;  /* 0x0000001003037812 */ /* 0x008fca00078ed804 */
[----:B------:R4:W-:Y:S02]  /*0b70*/  STS [UR12+0x8], R3 ;  /* 0x00000803ff007988 */ /* 0x0009e4000800080c */
.L_x_21:
[----:B-----5:R-:W-:Y:S05]  /*0b80*/  BSYNC.RECONVERGENT B1 ;  /* 0x0000000000017941 */ /* 0x020fea0003800200 */
.L_x_20:
[----:B------:R-:W-:Y:S04]  /*0b90*/  BSSY.RECONVERGENT B1, `(.L_x_22) ;  /* 0x000000a000017945 */ /* 0x000fe80003800200 */
[----:B------:R-:W-:Y:S05]  /*0ba0*/  @P3 BRA `(.L_x_23) ;  /* 0x0000000000203947 */ /* 0x000fea0003800000 */
[----:B---34-:R-:W3:Y:S01]  /*0bb0*/  LDS R3, [UR12+0x34] ;  /* 0x0000340cff037984 */ /* 0x018ee20008000800 */
[----:B------:R-:W-:Y:S02]  /*0bc0*/  IMAD.MOV.U32 R4, RZ, RZ, 0x3f000000 ;  /* 0x3f000000ff047424 */ /* 0x000fe400078e00ff */
[----:B------:R-:W-:Y:S01]  /*0bd0*/  @!P3 IMAD.MOV.U32 R5, RZ, RZ, 0x1f ;  /* 0x0000001fff05b424 */ /* 0x000fe200078e00ff */
[----:B------:R-:W4:Y:S02]  /*0be0*/  @!P3 LDS R8, [UR12+0x38] ;  /* 0x0000380cff08b984 */ /* 0x000f240008000800 */
[----:B---3--:R-:W-:Y:S02]  /*0bf0*/  LOP3.LUT R3, R3, 0xff000000, R4, 0xb8, !PT ;  /* 0xff00000003037812 */ /* 0x008fe400078eb804 */
[----:B----4-:R-:W-:-:S03]  /*0c00*/  @!P3 LOP3.LUT R4, R8, 0xff, R5, 0xb8, !PT ;  /* 0x000000ff0804b812 */ /* 0x010fc600078eb805 */
[----:B------:R5:W-:Y:S04]  /*0c10*/  STS [UR12+0x34], R3 ;  /* 0x00003403ff007988 */ /* 0x000be8000800080c */
[----:B------:R5:W-:Y:S02]  /*0c20*/  @!P3 STS [UR12+0x38], R4 ;  /* 0x00003804ff00b988 */ /* 0x000be4000800080c */
.L_x_23:
[----:B------:R-:W-:Y:S05]  /*0c30*/  BSYNC.RECONVERGENT B1 ;  /* 0x0000000000017941 */ /* 0x000fea0003800200 */
.L_x_22:
[----:B------:R-:W-:Y:S04]  /*0c40*/  BSSY.RECONVERGENT B1, `(.L_x_24) ;  /* 0x0000004000017945 */ /* 0x000fe80003800200 */
[----:B------:R-:W-:Y:S05]  /*0c50*/  @P3 BRA `(.L_x_25) ;  /* 0x0000000000083947 */ /* 0x000fea0003800000 */
[----:B------:R2:W-:Y:S04]  /*0c60*/  STS [UR12+0x24], R10 ;  /* 0x0000240aff007988 */ /* 0x0005e8000800080c */
[----:B------:R2:W-:Y:S02]  /*0c70*/  STS [UR12+0x20], R6 ;  /* 0x00002006ff007988 */ /* 0x0005e4000800080c */
.L_x_25:
[----:B------:R-:W-:Y:S05]  /*0c80*/  BSYNC.RECONVERGENT B1 ;  /* 0x0000000000017941 */ /* 0x000fea0003800200 */
.L_x_24:
[----:B------:R-:W-:Y:S04]  /*0c90*/  BSSY.RECONVERGENT B1, `(.L_x_26) ;  /* 0x000000e000017945 */ /* 0x000fe80003800200 */
[----:B------:R-:W-:Y:S05]  /*0ca0*/  @P3 BRA `(.L_x_27) ;  /* 0x0000000000303947 */ /* 0x000fea0003800000 */
[----:B-----5:R-:W5:Y:S01]  /*0cb0*/  LDS R4, [UR12+0x34] ;  /* 0x0000340cff047984 */ /* 0x020f620008000800 */
[----:B--2---:R-:W2:Y:S03]  /*0cc0*/  LDC.64 R10, c[0x0][0x3b0] ;  /* 0x0000ec00ff0a7b82 */ /* 0x004ea60000000a00 */
[----:B---34-:R-:W3:Y:S01]  /*0cd0*/  LDS R3, [UR12+0x1c] ;  /* 0x00001c0cff037984 */ /* 0x018ee20008000800 */
[C---:B--2---:R-:W-:Y:S01]  /*0ce0*/  SHF.L.U64.HI R8, R10.reuse, 0x1, R11 ;  /* 0x000000010a087819 */ /* 0x044fe2000001020b */
[----:B------:R-:W-:-:S03]  /*0cf0*/  IMAD.SHL.U32 R5, R10, 0x2, RZ ;  /* 0x000000020a057824 */ /* 0x000fc600078e00ff */
[--C-:B------:R-:W-:Y:S02]  /*0d00*/  SHF.R.U32.HI R10, RZ, 0x4, R8.reuse ;  /* 0x00000004ff0a7819 */ /* 0x100fe40000011608 */
[----:B------:R-:W-:-:S05]  /*0d10*/  SHF.R.U64 R5, R5, 0x4, R8 ;  /* 0x0000000405057819 */ /* 0x000fca0000001208 */
[----:B------:R2:W-:Y:S01]  /*0d20*/  STS [UR12+0xc], R5 ;  /* 0x00000c05ff007988 */ /* 0x0005e2000800080c */
[----:B-----5:R-:W-:Y:S02]  /*0d30*/  LOP3.LUT R4, R4, 0x7, RZ, 0xb8, !PT ;  /* 0x0000000704047812 */ /* 0x020fe400078eb8ff */
[----:B---3--:R-:W-:-:S03]  /*0d40*/  LOP3.LUT R3, R3, 0xf, R10, 0xb8, !PT ;  /* 0x0000000f03037812 */ /* 0x008fc600078eb80a */
[----:B------:R2:W-:Y:S04]  /*0d50*/  STS [UR12+0x34], R4 ;  /* 0x00003404ff007988 */ /* 0x0005e8000800080c */
[----:B------:R2:W-:Y:S02]  /*0d60*/  STS [UR12+0x1c], R3 ;  /* 0x00001c03ff007988 */ /* 0x0005e4000800080c */
.L_x_27:
[----:B------:R-:W-:Y:S05]  /*0d70*/  BSYNC.RECONVERGENT B1 ;  /* 0x0000000000017941 */ /* 0x000fea0003800200 */
.L_x_26:
[----:B------:R-:W-:Y:S04]  /*0d80*/  BSSY.RECONVERGENT B2, `(.L_x_28) ;  /* 0x000001a000027945 */ /* 0x000fe80003800200 */
[----:B------:R-:W-:Y:S04]  /*0d90*/  BSSY.RELIABLE B1, `(.L_x_29) ;  /* 0x0000015000017945 */ /* 0x000fe80003800100 */
[----:B------:R-:W-:Y:S05]  /*0da0*/  @P3 BRA `(.L_x_30) ;  /* 0x0000000000203947 */ /* 0x000fea0003800000 */
[----:B--2345:R-:W2:Y:S02]  /*0db0*/  LDS R3, [UR12+0x34] ;  /* 0x0000340cff037984 */ /* 0x03cea40008000800 */
[----:B--2---:R-:W-:-:S05]  /*0dc0*/  LOP3.LUT R3, R3, 0x38, RZ, 0xb8, !PT ;  /* 0x0000003803037812 */ /* 0x004fca00078eb8ff */
[----:B------:R2:W-:Y:S01]  /*0dd0*/  STS [UR12+0x34], R3 ;  /* 0x00003403ff007988 */ /* 0x0005e2000800080c */
[----:B------:R-:W-:Y:S05]  /*0de0*/  @P3 BRA `(.L_x_31) ;  /* 0x0000000000203947 */ /* 0x000fea0003800000 */
[----:B--2---:R-:W2:Y:S01]  /*0df0*/  LDS R3, [UR12+0x8] ;  /* 0x0000080cff037984 */ /* 0x004ea20008000800 */
[----:B------:R-:W-:-:S05]  /*0e00*/  IMAD.MOV.U32 R4, RZ, RZ, 0x780 ;  /* 0x00000780ff047424 */ /* 0x000fca00078e00ff */
[----:B--2---:R-:W-:-:S05]  /*0e10*/  LOP3.LUT R3, R3, 0x300, R4, 0xd8, !PT ;  /* 0x0000030003037812 */ /* 0x004fca00078ed804 */
[----:B------:R2:W-:Y:S02]  /*0e20*/  STS [UR12+0x8], R3 ;  /* 0x00000803ff007988 */ /* 0x0005e4000800080c */
.L_x_30:
[----:B------:R-:W-:Y:S05]  /*0e30*/  @P3 BRA `(.L_x_32) ;  /* 0x0000000000283947 */ /* 0x000fea0003800000 */
[----:B--2345:R-:W2:Y:S02]  /*0e40*/  LDS R3, [UR12+0x8] ;  /* 0x0000080cff037984 */ /* 0x03cea40008000800 */
[----:B--2---:R-:W-:-:S05]  /*0e50*/  LOP3.LUT R3, R3, 0x1800, RZ, 0xb8, !PT ;  /* 0x0000180003037812 */ /* 0x004fca00078eb8ff */
[----:B------:R3:W-:Y:S02]  /*0e60*/  STS [UR12+0x8], R3 ;  /* 0x00000803ff007988 */ /* 0x0007e4000800080c */
.L_x_31:
[----:B------:R-:W-:Y:S05]  /*0e70*/  @P3 BREAK.RELIABLE B1 ;  /* 0x0000000000013942 */ /* 0x000fea0003800100 */
[----:B------:R-:W-:Y:S05]  /*0e80*/  @P3 BRA `(.L_x_33) ;  /* 0x0000000000243947 */ /* 0x000fea0003800000 */
[----:B--23--:R-:W2:Y:S01]  /*0e90*/  LDS R3, [UR12+0x8] ;  /* 0x0000080cff037984 */ /* 0x00cea20008000800 */
[----:B------:R-:W-:-:S05]  /*0ea0*/  IMAD.MOV.U32 R4, RZ, RZ, 0x6000 ;  /* 0x00006000ff047424 */ /* 0x000fca00078e00ff */
[----:B--2---:R-:W-:-:S04]  /*0eb0*/  LOP3.LUT R3, R3, 0x6000, R4, 0xd8, !PT ;  /* 0x0000600003037812 */ /* 0x004fc800078ed804 */
[----:B------:R-:W-:-:S05]  /*0ec0*/  LOP3.LUT R3, R3, 0x400000, RZ, 0xb8, !PT ;  /* 0x0040000003037812 */ /* 0x000fca00078eb8ff */
[----:B------:R2:W-:Y:S02]  /*0ed0*/  STS [UR12+0x8], R3 ;  /* 0x00000803ff007988 */ /* 0x0005e4000800080c */
.L_x_32:
[----:B------:R-:W-:Y:S05]  /*0ee0*/  BSYNC.RELIABLE B1 ;  /* 0x0000000000017941 */ /* 0x000fea0003800100 */
.L_x_29:
[----:B--2345:R-:W2:Y:S02]  /*0ef0*/  @!P3 LDS R3, [UR12+0x8] ;  /* 0x0000080cff03b984 */ /* 0x03cea40008000800 */
[----:B--2---:R-:W-:-:S05]  /*0f00*/  @!P3 LOP3.LUT R3, R3, 0x8000, RZ, 0xb8, !PT ;  /* 0x000080000303b812 */ /* 0x004fca00078eb8ff */
[----:B------:R4:W-:Y:S02]  /*0f10*/  @!P3 STS [UR12+0x8], R3 ;  /* 0x00000803ff00b988 */ /* 0x0009e4000800080c */
.L_x_33:
[----:B------:R-:W-:Y:S05]  /*0f20*/  BSYNC.RECONVERGENT B2 ;  /* 0x0000000000027941 */ /* 0x000fea0003800200 */
.L_x_28:
[----:B------:R-:W-:Y:S05]  /*0f30*/  WARPSYNC.ALL ;  /* 0x0000000000007948 */ /* 0x000fea0003800000 */
[----:B------:R-:W-:Y:S01]  /*0f40*/  NOP ;  /* 0x0000000000007918 */ /* 0x000fe20000000000 */
[----:B------:R-:W-:-:S04]  /*0f50*/  UIADD3 UR5, UPT, UPT, UR4, 0x80, URZ ;  /* 0x0000008004057890 */ /* 0x000fc8000fffe0ff */
[----:B------:R-:W-:-:S04]  /*0f60*/  UIADD3 UR22, UP0, UPT, UR5, UR14, URZ ;  /* 0x0000000e05167290 */ /* 0x000fc8000ff1e0ff */
[----:B------:R-:W-:Y:S01]  /*0f70*/  ULEA.HI.X.SX32 UR23, UR5, UR15, 0x1, UP0 ;  /* 0x0000000f05177291 */ /* 0x000fe200080f0eff */
[----:B------:R-:W-:Y:S11]  /*0f80*/  @P0 BRA `(.L_x_34) ;  /* 0x0000000000300947 */ /* 0x000ff60003800000 */
        /* <DEDUP_REMOVED lines=12> */
.L_x_34:
[----:B------:R-:W-:Y:S05]  /*1050*/  @P0 BRA `(.L_x_35) ;  /* 0x00000000000c0947 */ /* 0x000fea0003800000 */
[----:B------:R0:W-:Y:S01]  /*1060*/  UTMACMDFLUSH ;  /* 0x00000000000079b7 */ /* 0x0001e20000000000 */
[----:B------:R-:W-:Y:S05]  /*1070*/  @P0 BRA `(.L_x_35) ;  /* 0x0000000000040947 */ /* 0x000fea0003800000 */
[----:B------:R-:W-:-:S04]  /*1080*/  DEPBAR.LE SB0, 0x0 ;  /* 0x000080000000791a */ /* 0x000fc80000000000 */
.L_x_35:
        /* <DEDUP_REMOVED lines=8> */
[----:B---345:R-:W3:Y:S01]  /*1110*/  LDS R3, [UR12+0x8] ;  /* 0x0000080cff037984 */ /* 0x038ee20008000800 */
[----:B------:R-:W4:Y:S01]  /*1120*/  LDC.64 R8, c[0x0][0x390] ;  /* 0x0000e400ff087b82 */ /* 0x000f220000000a00 */
[----:B------:R-:W-:Y:S02]  /*1130*/  IMAD.MOV.U32 R4, RZ, RZ, 0x70 ;  /* 0x00000070ff047424 */ /* 0x000fe400078e00ff */
[----:B----4-:R4:W-:Y:S03]  /*1140*/  STS.64 [UR12], R8 ;  /* 0x00000008ff007988 */ /* 0x0109e60008000a0c */
[----:B---3--:R-:W-:-:S05]  /*1150*/  LOP3.LUT R3, R3, 0x10, R4, 0xd8, !PT ;  /* 0x0000001003037812 */ /* 0x008fca00078ed804 */
[----:B------:R4:W-:Y:S02]  /*1160*/  STS [UR12+0x8], R3 ;  /* 0x00000803ff007988 */ /* 0x0009e4000800080c */
.L_x_37:
[----:B-----5:R-:W-:Y:S05]  /*1170*/  BSYNC.RECONVERGENT B2 ;  /* 0x0000000000027941 */ /* 0x020fea0003800200 */
.L_x_36:
[----:B------:R-:W-:Y:S04]  /*1180*/  BSSY.RECONVERGENT B3, `(.L_x_38) ;  /* 0x0000011000037945 */ /* 0x000fe80003800200 */
[----:B------:R-:W-:Y:S04]  /*1190*/  BSSY.RELIABLE B2, `(.L_x_39) ;  /* 0x000000e000027945 */ /* 0x000fe80003800100 */
[----:B------:R-:W-:Y:S05]  /*11a0*/  @P3 BRA `(.L_x_40) ;  /* 0x0000000000243947 */ /* 0x000fea0003800000 */
[----:B---34-:R-:W3:Y:S01]  /*11b0*/  LDS R3, [UR12+0x34] ;  /* 0x0000340cff037984 */ /* 0x018ee20008000800 */
[----:B------:R-:W-:-:S05]  /*11c0*/  IMAD.MOV.U32 R4, RZ, RZ, 0x3f000000 ;  /* 0x3f000000ff047424 */ /* 0x000fca00078e00ff */
[----:B---3--:R-:W-:-:S05]  /*11d0*/  LOP3.LUT R3, R3, 0xff000000, R4, 0xb8, !PT ;  /* 0xff00000003037812 */ /* 0x008fca00078eb804 */
[----:B------:R3:W-:Y:S01]  /*11e0*/  STS [UR12+0x34], R3 ;  /* 0x00003403ff007988 */ /* 0x0007e2000800080c */
[----:B------:R-:W-:Y:S05]  /*11f0*/  @P3 BRA `(.L_x_41) ;  /* 0x00000000001c3947 */ /* 0x000fea0003800000 */
[----:B---3--:R-:W3:Y:S01]  /*1200*/  LDS R3, [UR12+0x38] ;  /* 0x0000380cff037984 */ /* 0x008ee20008000800 */
[----:B------:R-:W-:-:S05]  /*1210*/  IMAD.MOV.U32 R4, RZ, RZ, 0x3f ;  /* 0x0000003fff047424 */ /* 0x000fca00078e00ff */
[----:B---3--:R-:W-:-:S05]  /*1220*/  LOP3.LUT R3, R3, 0xff, R4, 0xb8, !PT ;  /* 0x000000ff03037812 */ /* 0x008fca00078eb804 */
[----:B------:R5:W-:Y:S02]  /*1230*/  STS [UR12+0x38], R3 ;  /* 0x00003803ff007988 */ /* 0x000be4000800080c */
.L_x_40:
[----:B------:R-:W-:Y:S05]  /*1240*/  @P3 BREAK.RELIABLE B2 ;  /* 0x0000000000023942 */ /* 0x000fea0003800100 */
[----:B------:R-:W-:Y:S05]  /*1250*/  @P3 BRA `(.L_x_42) ;  /* 0x00000000000c3947 */ /* 0x000fea0003800000 */
[----:B------:R2:W-:Y:S02]  /*1260*/  STS [UR12+0x20], R6 ;  /* 0x00002006ff007988 */ /* 0x0005e4000800080c */
.L_x_41:
[----:B------:R-:W-:Y:S05]  /*1270*/  BSYNC.RELIABLE B2 ;  /* 0x0000000000027941 */ /* 0x000fea0003800100 */
.L_x_39:
[----:B------:R2:W-:Y:S02]  /*1280*/  @!P3 STS [UR12+0x24], R2 ;  /* 0x00002402ff00b988 */ /* 0x0005e4000800080c */
.L_x_42:
[----:B------:R-:W-:Y:S05]  /*1290*/  BSYNC.RECONVERGENT B3 ;  /* 0x0000000000037941 */ /* 0x000fea0003800200 */
.L_x_38:
[----:B------:R-:W-:Y:S05]  /*12a0*/  WARPSYNC.ALL ;  /* 0x0000000000007948 */ /* 0x000fea0003800000 */
[----:B------:R-:W-:Y:S01]  /*12b0*/  NOP ;  /* 0x0000000000007918 */ /* 0x000fe20000000000 */
[----:B------:R-:W-:Y:S04]  /*12c0*/  BSSY.RECONVERGENT B3, `(.L_x_43) ;  /* 0x000000e000037945 */ /* 0x000fe80003800200 */
[----:B------:R-:W-:Y:S05]  /*12d0*/  @P3 BRA `(.L_x_44) ;  /* 0x0000000000303947 */ /* 0x000fea0003800000 */
[----:B---345:R-:W3:Y:S01]  /*12e0*/  LDS R3, [UR12+0x34] ;  /* 0x0000340cff037984 */ /* 0x038ee20008000800 */
[----:B------:R-:W4:Y:S03]  /*12f0*/  LDC.64 R4, c[0x0][0x3b8] ;  /* 0x0000ee00ff047b82 */ /* 0x000f260000000a00 */
[----:B--2---:R-:W2:Y:S01]  /*1300*/  LDS R2, [UR12+0x1c] ;  /* 0x00001c0cff027984 */ /* 0x004ea20008000800 */
[C---:B----4-:R-:W-:Y:S01]  /*1310*/  SHF.L.U64.HI R5, R4.reuse, 0x1, R5 ;  /* 0x0000000104057819 */ /* 0x050fe20000010205 */
[----:B------:R-:W-:-:S03]  /*1320*/  IMAD.SHL.U32 R4, R4, 0x2, RZ ;  /* 0x0000000204047824 */ /* 0x000fc600078e00ff */
[--C-:B------:R-:W-:Y:S02]  /*1330*/  SHF.R.U32.HI R7, RZ, 0x4, R5.reuse ;  /* 0x00000004ff077819 */ /* 0x100fe40000011605 */
[----:B------:R-:W-:-:S05]  /*1340*/  SHF.R.U64 R4, R4, 0x4, R5 ;  /* 0x0000000404047819 */ /* 0x000fca0000001205 */
[----:B------:R4:W-:Y:S01]  /*1350*/  STS [UR12+0xc], R4 ;  /* 0x00000c04ff007988 */ /* 0x0009e2000800080c */
[----:B---3--:R-:W-:Y:S02]  /*1360*/  LOP3.LUT R3, R3, 0x7, RZ, 0xb8, !PT ;  /* 0x0000000703037812 */ /* 0x008fe400078eb8ff */
[----:B--2---:R-:W-:-:S03]  /*1370*/  LOP3.LUT R2, R2, 0xf, R7, 0xb8, !PT ;  /* 0x0000000f02027812 */ /* 0x004fc600078eb807 */
[----:B------:R4:W-:Y:S04]  /*1380*/  STS [UR12+0x34], R3 ;  /* 0x00003403ff007988 */ /* 0x0009e8000800080c */
[----:B------:R4:W-:Y:S02]  /*1390*/  STS [UR12+0x1c], R2 ;  /* 0x00001c02ff007988 */ /* 0x0009e4000800080c */
.L_x_44:
[----:B------:R-:W-:Y:S05]  /*13a0*/  BSYNC.RECONVERGENT B3 ;  /* 0x0000000000037941 */ /* 0x000fea0003800200 */
.L_x_43:
[----:B------:R-:W-:Y:S04]  /*13b0*/  BSSY.RECONVERGENT B4, `(.L_x_45) ;  /* 0x000001a000047945 */ /* 0x000fe80003800200 */
[----:B------:R-:W-:Y:S04]  /*13c0*/  BSSY.RELIABLE B3, `(.L_x_46) ;  /* 0x0000015000037945 */ /* 0x000fe80003800100 */
[----:B------:R-:W-:Y:S05]  /*13d0*/  @P3 BRA `(.L_x_47) ;  /* 0x0000000000203947 */ /* 0x000fea0003800000 */
[----:B--2-4-:R-:W2:Y:S02]  /*13e0*/  LDS R2, [UR12+0x34] ;  /* 0x0000340cff027984 */ /* 0x014ea40008000800 */
[----:B--2---:R-:W-:-:S05]  /*13f0*/  LOP3.LUT R2, R2, 0x38, RZ, 0xb8, !PT ;  /* 0x0000003802027812 */ /* 0x004fca00078eb8ff */
[----:B------:R2:W-:Y:S01]  /*1400*/  STS [UR12+0x34], R2 ;  /* 0x00003402ff007988 */ /* 0x0005e2000800080c */
[----:B------:R-:W-:Y:S05]  /*1410*/  @P3 BRA `(.L_x_48) ;  /* 0x0000000000203947 */ /* 0x000fea0003800000 */
[----:B--2---:R-:W2:Y:S01]  /*1420*/  LDS R2, [UR12+0x8] ;  /* 0x0000080cff027984 */ /* 0x004ea20008000800 */
[----:B---3-5:R-:W-:-:S05]  /*1430*/  IMAD.MOV.U32 R3, RZ, RZ, 0x780 ;  /* 0x00000780ff037424 */ /* 0x028fca00078e00ff */
[----:B--2---:R-:W-:-:S05]  /*1440*/  LOP3.LUT R2, R2, 0x300, R3, 0xd8, !PT ;  /* 0x0000030002027812 */ /* 0x004fca00078ed803 */
[----:B------:R2:W-:Y:S02]  /*1450*/  STS [UR12+0x8], R2 ;  /* 0x00000802ff007988 */ /* 0x0005e4000800080c */
.L_x_47:
[----:B------:R-:W-:Y:S05]  /*1460*/  @P3 BRA `(.L_x_49) ;  /* 0x0000000000283947 */ /* 0x000fea0003800000 */
[----:B--2-4-:R-:W2:Y:S02]  /*1470*/  LDS R2, [UR12+0x8] ;  /* 0x0000080cff027984 */ /* 0x014ea40008000800 */
[----:B--2---:R-:W-:-:S05]  /*1480*/  LOP3.LUT R2, R2, 0x1800, RZ, 0xb8, !PT ;  /* 0x0000180002027812 */ /* 0x004fca00078eb8ff */
[----:B------:R4:W-:Y:S02]  /*1490*/  STS [UR12+0x8], R2 ;  /* 0x00000802ff007988 */ /* 0x0009e4000800080c */
.L_x_48:
[----:B------:R-:W-:Y:S05]  /*14a0*/  @P3 BREAK.RELIABLE B3 ;  /* 0x0000000000033942 */ /* 0x000fea0003800100 */
[----:B------:R-:W-:Y:S05]  /*14b0*/  @P3 BRA `(.L_x_50) ;  /* 0x0000000000243947 */ /* 0x000fea0003800000 */
[----:B--2-4-:R-:W2:Y:S01]  /*14c0*/  LDS R2, [UR12+0x8] ;  /* 0x0000080cff027984 */ /* 0x014ea20008000800 */
[----:B---3-5:R-:W-:-:S05]  /*14d0*/  IMAD.MOV.U32 R3, RZ, RZ, 0x6000 ;  /* 0x00006000ff037424 */ /* 0x028fca00078e00ff */
[----:B--2---:R-:W-:-:S04]  /*14e0*/  LOP3.LUT R2, R2, 0x6000, R3, 0xd8, !PT ;  /* 0x0000600002027812 */ /* 0x004fc800078ed803 */
[----:B------:R-:W-:-:S05]  /*14f0*/  LOP3.LUT R2, R2, 0x400000, RZ, 0xb8, !PT ;  /* 0x0040000002027812 */ /* 0x000fca00078eb8ff */
[----:B------:R2:W-:Y:S02]  /*1500*/  STS [UR12+0x8], R2 ;  /* 0x00000802ff007988 */ /* 0x0005e4000800080c */
.L_x_49:
[----:B------:R-:W-:Y:S05]  /*1510*/  BSYNC.RELIABLE B3 ;  /* 0x0000000000037941 */ /* 0x000fea0003800100 */
.L_x_46:
[----:B--2-4-:R-:W2:Y:S02]  /*1520*/  @!P3 LDS R2, [UR12+0x8] ;  /* 0x0000080cff02b984 */ /* 0x014ea40008000800 */
[----:B--2---:R-:W-:-:S05]  /*1530*/  @!P3 LOP3.LUT R2, R2, 0x8000, RZ, 0xb8, !PT ;  /* 0x000080000202b812 */ /* 0x004fca00078eb8ff */
[----:B------:R2:W-:Y:S02]  /*1540*/  @!P3 STS [UR12+0x8], R2 ;  /* 0x00000802ff00b988 */ /* 0x0005e4000800080c */
.L_x_50:
[----:B------:R-:W-:Y:S05]  /*1550*/  BSYNC.RECONVERGENT B4 ;  /* 0x0000000000047941 */ /* 0x000fea0003800200 */
.L_x_45:
[----:B------:R-:W-:Y:S05]  /*1560*/  WARPSYNC.ALL ;  /* 0x0000000000007948 */ /* 0x000fea0003800000 */
[----:B------:R-:W-:Y:S01]  /*1570*/  NOP ;  /* 0x0000000000007918 */ /* 0x000fe20000000000 */
[----:B------:R-:W-:-:S04]  /*1580*/  UIADD3 UR4, UPT, UPT, UR4, 0x100, URZ ;  /* 0x0000010004047890 */ /* 0x000fc8000fffe0ff */
[----:B------:R-:W-:-:S04]  /*1590*/  UIADD3 UR14, UP0, UPT, UR4, UR14, URZ ;  /* 0x0000000e040e7290 */ /* 0x000fc8000ff1e0ff */
[----:B------:R-:W-:Y:S01]  /*15a0*/  ULEA.HI.X.SX32 UR15, UR4, UR15, 0x1, UP0 ;  /* 0x0000000f040f7291 */ /* 0x000fe200080f0eff */
[----:B------:R-:W-:Y:S11]  /*15b0*/  @P0 BRA `(.L_x_51) ;  /* 0x0000000000300947 */ /* 0x000ff60003800000 */
[----:B--2-4-:R-:W2:Y:S01]  /*15c0*/  S2R R2, SR_LANEID ;  /* 0x0000000000027919 */ /* 0x014ea20000000000 */
[----:B------:R-:W-:Y:S05]  /*15d0*/  WARPSYNC.ALL ;  /* 0x0000000000007948 */ /* 0x000fea0003800000 */
[----:B------:R-:W-:Y:S01]  /*15e0*/  NOP ;  /* 0x0000000000007918 */ /* 0x000fe20000000000 */
[----:B--2---:R-:W-:-:S05]  /*15f0*/  IMAD.SHL.U32 R4, R2, 0x4, RZ ;  /* 0x0000000402047824 */ /* 0x004fca00078e00ff */
[----:B------:R-:W2:Y:S01]  /*1600*/  LDS R5, [R4+UR12] ;  /* 0x0000000c04057984 */ /* 0x000ea20008000800 */
[----:B------:R-:W-:-:S05]  /*1610*/  IADD3 R2, P1, PT, R4, UR14, RZ ;  /* 0x0000000e04027c10 */ /* 0x000fca000ff3e0ff */
[----:B---3-5:R-:W-:-:S05]  /*1620*/  IMAD.X R3, RZ, RZ, UR15, P1 ;  /* 0x0000000fff037e24 */ /* 0x028fca00088e06ff */
[----:B--2---:R2:W3:Y:S01]  /*1630*/  ATOMG.E.EXCH.STRONG.GPU PT, RZ, [R2], R5 ;  /* 0x0000000502ff73a8 */ /* 0x0044e200041ee100 */
[----:B------:R-:W-:-:S04]  /*1640*/  DEPBAR {5,4,3,2,1,0} ;  /* 0x0000003f0000791a */ /* 0x000fc80000000000 */
[----:B------:R-:W4:Y:S02]  /*1650*/  CCTL.E.C.LDCU.IV.DEEP [UR14] ;  /* 0x000000000e007540 */ /* 0x000f240009c08000 */
[----:B----4-:R2:W-:Y:S01]  /*1660*/  UTMACCTL.IV [UR14] ;  /* 0x000000000e0079b9 */ /* 0x0105e20008000000 */
[----:B------:R-:W-:Y:S01]  /*1670*/  NOP ;  /* 0x0000000000007918 */ /* 0x000fe20000000000 */
.L_x_51:
[----:B------:R-:W-:Y:S05]  /*1680*/  @P0 BRA `(.L_x_52) ;  /* 0x00000000000c0947 */ /* 0x000fea0003800000 */
[----:B------:R0:W-:Y:S01]  /*1690*/  UTMACMDFLUSH ;  /* 0x00000000000079b7 */ /* 0x0001e20000000000 */
[----:B------:R-:W-:Y:S05]  /*16a0*/  @P0 BRA `(.L_x_52) ;  /* 0x0000000000040947 */ /* 0x000fea0003800000 */
[----:B------:R-:W-:-:S04]  /*16b0*/  DEPBAR.LE SB0, 0x0 ;  /* 0x000080000000791a */ /* 0x000fc80000000000 */
.L_x_52:
[----:B------:R-:W-:Y:S05]  /*16c0*/  WARPSYNC.ALL ;  /* 0x0000000000007948 */ /* 0x000fea0003800000 */
[----:B------:R-:W-:Y:S01]  /*16d0*/  NOP ;  /* 0x0000000000007918 */ /* 0x000fe20000000000 */
[----:B---3--:R-:W-:Y:S01]  /*16e0*/  BAR.SYNC.DEFER_BLOCKING 0x0 ;  /* 0x0000000000007b1d */ /* 0x008fe20000010000 */
[----:B--2-4-:R-:W-:Y:S01]  /*16f0*/  SHF.R.U32.HI R2, RZ, 0x5, R0 ;  /* 0x00000005ff027819 */ /* 0x014fe20000011600 */
[----:B------:R-:W-:-:S03]  /*1700*/  USHF.L.U32 UR16, UR16, 0x7, URZ ;  /* 0x0000000710107899 */ /* 0x000fc600080006ff */
[----:B------:R-:W-:Y:S01]  /*1710*/  R2UR UR13, R2 ;  /* 0x00000000020d72ca */ /* 0x000fe200000e0000 */
[----:B------:R-:W-:Y:S01]  /*1720*/  VOTEU.ALL UP0, P3 ;  /* 0x0000000000ff7886 */ /* 0x000fe20001800000 */
[----:B------:R-:W-:Y:S01]  /*1730*/  UMOV UR4, 0x1 ;  /* 0x0000000100047882 */ /* 0x000fe20000000000 */
[----:B------:R-:W-:Y:S01]  /*1740*/  VOTEU.ALL UP1, P3 ;  /* 0x0000000000ff7886 */ /* 0x000fe20001820000 */
[----:B------:R-:W-:Y:S02]  /*1750*/  BSSY.RECONVERGENT B4, `(.L_x_53) ;  /* 0x0000018000047945 */ /* 0x000fe40003800200 */
[----:B------:R-:W-:-:S04]  /*1760*/  @!UP0 UIADD3 UR8, UPT, UPT, -UR4, 0x100000, URZ ;  /* 0x0010000004088890 */ /* 0x000fc8000fffe1ff */
[----:B------:R-:W-:Y:S02]  /*1770*/  @!UP0 USHF.L.U32 UR9, UR8, 0xb, URZ ;  /* 0x0000000b08098899 */ /* 0x000fe400080006ff */
[----:B------:R-:W-:Y:S02]  /*1780*/  @!UP0 USHF.L.U32 UR8, UR8, 0x1, URZ ;  /* 0x0000000108088899 */ /* 0x000fe400080006ff */
[----:B------:R-:W-:-:S04]  /*1790*/  @!UP0 UIADD3 UR4, UPT, UPT, -UR4, 0x100000, URZ ;  /* 0x0010000004048890 */ /* 0x000fc8000fffe1ff */
[----:B------:R-:W-:Y:S02]  /*17a0*/  @!UP0 USHF.L.U32 UR5, UR4, 0xb, URZ ;  /* 0x0000000b04058899 */ /* 0x000fe400080006ff */
[----:B------:R-:W-:Y:S01]  /*17b0*/  @!UP0 USHF.L.U32 UR4, UR4, 0x1, URZ ;  /* 0x0000000104048899 */ /* 0x000fe200080006ff */
[----:B------:R-:W-:Y:S01]  /*17c0*/  VOTEU.ALL UP0, P3 ;  /* 0x0000000000ff7886 */ /* 0x000fe20001800000 */
[----:B------:R-:W2:Y:S04]  /*17d0*/  FENCE.VIEW.ASYNC.S ;  /* 0x00000000000073c6 */ /* 0x000ea80000000000 */
[----:B--2---:R2:W3:Y:S06]  /*17e0*/  @!UP0 SYNCS.EXCH.64 URZ, [UR12+0xc000], UR8 ;  /* 0x00c000080cff85b2 */ /* 0x0044ec0008000100 */
[----:B------:R2:W3:Y:S02]  /*17f0*/  @!UP1 SYNCS.EXCH.64 URZ, [UR12+0xc020], UR4 ;  /* 0x00c020040cff95b2 */ /* 0x0004e40008000100 */
[----:B---3--:R-:W-:Y:S06]  /*1800*/  BAR.SYNC.DEFER_BLOCKING 0x0 ;  /* 0x0000000000007b1d */ /* 0x008fec0000010000 */
[----:B------:R-:W-:Y:S05]  /*1810*/  @P3 BRA `(.L_x_54) ;  /* 0x00000000002c3947 */ /* 0x000fea0003800000 */
[----:B--2---:R-:W-:Y:S02]  /*1820*/  UMOV UR4, 0x1 ;  /* 0x0000000100047882 */ /* 0x004fe40000000000 */
[----:B------:R-:W-:-:S04]  /*1830*/  UIADD3 UR8, UPT, UPT, -UR4, 0x100000, URZ ;  /* 0x0010000004087890 */ /* 0x000fc8000fffe1ff */
[----:B------:R-:W-:Y:S02]  /*1840*/  USHF.L.U32 UR9, UR8, 0xb, URZ ;  /* 0x0000000b08097899 */ /* 0x000fe400080006ff */
[----:B------:R-:W-:Y:S02]  /*1850*/  USHF.L.U32 UR8, UR8, 0x1, URZ ;  /* 0x0000000108087899 */ /* 0x000fe400080006ff */
[----:B------:R-:W-:-:S04]  /*1860*/  UIADD3 UR4, UPT, UPT, -UR4, 0x100000, URZ ;  /* 0x0010000004047890 */ /* 0x000fc8000fffe1ff */
[----:B------:R-:W-:Y:S02]  /*1870*/  USHF.L.U32 UR5, UR4, 0xb, URZ ;  /* 0x0000000b04057899 */ /* 0x000fe400080006ff */
[----:B------:R-:W-:Y:S01]  /*1880*/  USHF.L.U32 UR4, UR4, 0x1, URZ ;  /* 0x0000000104047899 */ /* 0x000fe200080006ff */
[----:B------:R-:W2:Y:S03]  /*1890*/  FENCE.VIEW.ASYNC.S ;  /* 0x00000000000073c6 */ /* 0x000ea60000000000 */
[----:B--2---:R3:W4:Y:S08]  /*18a0*/  SYNCS.EXCH.64 URZ, [UR12+0xc008], UR8 ;  /* 0x00c008080cff75b2 */ /* 0x0047300008000100 */
[----:B------:R3:W2:Y:S02]  /*18b0*/  SYNCS.EXCH.64 URZ, [UR12+0xc028], UR4 ;  /* 0x00c028040cff75b2 */ /* 0x0006a40008000100 */
[----:B---3--:R-:W-:Y:S01]  /*18c0*/  NOP ;  /* 0x0000000000007918 */ /* 0x008fe20000000000 */
.L_x_54:
[----:B--2---:R-:W-:Y:S05]  /*18d0*/  BSYNC.RECONVERGENT B4 ;  /* 0x0000000000047941 */ /* 0x004fea0003800200 */
.L_x_53:
[----:B----4-:R-:W-:Y:S06]  /*18e0*/  BAR.SYNC.DEFER_BLOCKING 0x0 ;  /* 0x0000000000007b1d */ /* 0x010fec0000010000 */
[----:B------:R-:W-:Y:S04]  /*18f0*/  BSSY.RECONVERGENT B4, `(.L_x_55) ;  /* 0x000000d000047945 */ /* 0x000fe80003800200 */
[----:B------:R-:W-:Y:S05]  /*1900*/  @P3 BRA `(.L_x_56) ;  /* 0x00000000002c3947 */ /* 0x000fea0003800000 */
[----:B------:R-:W-:Y:S02]  /*1910*/  UMOV UR4, 0x1 ;  /* 0x0000000100047882 */ /* 0x000fe40000000000 */
[----:B------:R-:W-:-:S04]  /*1920*/  UIADD3 UR8, UPT, UPT, -UR4, 0x100000, URZ ;  /* 0x0010000004087890 */ /* 0x000fc8000fffe1ff */
[----:B------:R-:W-:Y:S02]  /*1930*/  USHF.L.U32 UR9, UR8, 0xb, URZ ;  /* 0x0000000b08097899 */ /* 0x000fe400080006ff */
[----:B------:R-:W-:Y:S02]  /*1940*/  USHF.L.U32 UR8, UR8, 0x1, URZ ;  /* 0x0000000108087899 */ /* 0x000fe400080006ff */
[----:B------:R-:W-:-:S04]  /*1950*/  UIADD3 UR4, UPT, UPT, -UR4, 0x100000, URZ ;  /* 0x0010000004047890 */ /* 0x000fc8000fffe1ff */
[----:B------:R-:W-:Y:S02]  /*1960*/  USHF.L.U32 UR5, UR4, 0xb, URZ ;  /* 0x0000000b04057899 */ /* 0x000fe400080006ff */
[----:B------:R-:W-:Y:S01]  /*1970*/  USHF.L.U32 UR4, UR4, 0x1, URZ ;  /* 0x0000000104047899 */ /* 0x000fe200080006ff */
[----:B------:R-:W2:Y:S03]  /*1980*/  FENCE.VIEW.ASYNC.S ;  /* 0x00000000000073c6 */ /* 0x000ea60000000000 */
[----:B--2---:R2:W3:Y:S08]  /*1990*/  SYNCS.EXCH.64 URZ, [UR12+0xc010], UR8 ;  /* 0x00c010080cff75b2 */ /* 0x0044f00008000100 */
[----:B------:R2:W4:Y:S01]  /*19a0*/  SYNCS.EXCH.64 URZ, [UR12+0xc030], UR4 ;  /* 0x00c030040cff75b2 */ /* 0x0005220008000100 */
[----:B------:R-:W-:Y:S01]  /*19b0*/  NOP ;  /* 0x0000000000007918 */ /* 0x000fe20000000000 */
.L_x_56:
[----:B--2---:R-:W-:Y:S05]  /*19c0*/  BSYNC.RECONVERGENT B4 ;  /* 0x0000000000047941 */ /* 0x004fea0003800200 */
.L_x_55:
[----:B---34-:R-:W-:Y:S01]  /*19d0*/  BAR.SYNC.DEFER_BLOCKING 0x0 ;  /* 0x0000000000007b1d */ /* 0x018fe20000010000 */
[----:B------:R-:W-:Y:S01]  /*19e0*/  UIADD3 UR10, UPT, UPT, UR12, 0xc020, URZ ;  /* 0x0000c0200c0a7890 */ /* 0x000fe2000fffe0ff */
[----:B------:R-:W-:Y:S01]  /*19f0*/  ISETP.GE.AND P0, PT, R12, 0x1, PT ;  /* 0x000000010c00780c */ /* 0x000fe20003f06270 */
[----:B------:R-:W-:-:S03]  /*1a00*/  USHF.L.U32 UR11, UR7, 0x6, URZ ;  /* 0x00000006070b7899 */ /* 0x000fc600080006ff */
        /* <DEDUP_REMOVED lines=13> */
.L_x_58:
[----:B--2---:R-:W-:Y:S05]  /*1ae0*/  BSYNC.RECONVERGENT B4 ;  /* 0x0000000000047941 */ /* 0x004fea0003800200 */
.L_x_57:
[----:B------:R-:W-:Y:S05]  /*1af0*/  @!P0 BRA `(.L_x_59) ;  /* 0x0000000800388947 */ /* 0x000fea0003800000 */
[----:B---34-:R-:W-:Y:S01]  /*1b00*/  BAR.SYNC.DEFER_BLOCKING 0x0 ;  /* 0x0000000000007b1d */ /* 0x018fe20000010000 */
[----:B------:R-:W-:Y:S01]  /*1b10*/  ELECT P1, URZ, PT ;  /* 0x0000000000ff782f */ /* 0x000fe20003820000 */
[----:B------:R-:W-:Y:S01]  /*1b20*/  @!P3 IMAD.MOV.U32 R2, RZ, RZ, 0x3000 ;  /* 0x00003000ff02b424 */ /* 0x000fe200078e00ff */
[----:B------:R-:W-:Y:S02]  /*1b30*/  ULOP3.LUT UR6, UR13, 0x1, URZ, 0xc0, !UPT ;  /* 0x000000010d067892 */ /* 0x000fe4000f8ec0ff */
[----:B------:R-:W-:Y:S01]  /*1b40*/  ISETP.LT.U32.AND P1, PT, R68, 0x20, P1 ;  /* 0x000000204400780c */ /* 0x000fe20000f21070 */
[----:B------:R-:W-:Y:S02]  /*1b50*/  UIADD3 UR4, UPT, UPT, UR12, 0x8000, URZ ;  /* 0x000080000c047890 */ /* 0x000fe4000fffe0ff */
[----:B------:R-:W-:Y:S02]  /*1b60*/  ULEA UR28, UR6, UR12, 0xc ;  /* 0x0000000c061c7291 */ /* 0x000fe4000f8e60ff */
[----:B------:R-:W-:Y:S01]  /*1b70*/  ULEA UR30, UR6, UR16, 0x6 ;  /* 0x00000010061e7291 */ /* 0x000fe2000f8e30ff */
[----:B------:R-:W-:Y:S01]  /*1b80*/  UMOV UR7, UR11 ;  /* 0x0000000b00077c82 */ /* 0x000fe20008000000 */
[----:B------:R-:W-:-:S04]  /*1b90*/  ELECT P0, URZ, PT ;  /* 0x0000000000ff782f */ /* 0x000fc80003800000 */
[----:B------:R-:W-:Y:S02]  /*1ba0*/  ISETP.LT.U32.AND P0, PT, R68, 0x40, P0 ;  /* 0x000000404400780c */ /* 0x000fe40000701070 */
[----:B------:R-:W-:Y:S01]  /*1bb0*/  VOTEU.ANY UP0, P1 ;  /* 0x0000000000ff7886 */ /* 0x000fe20000800100 */
[----:B------:R-:W-:-:S04]  /*1bc0*/  VOTEU.ANY UP2, P1 ;  /* 0x0000000000ff7886 */ /* 0x000fc80000840100 */
[----:B------:R-:W-:Y:S02]  /*1bd0*/  @UP0 UIADD3 UR5, UPT, UPT, UR12, 0xc000, URZ ;  /* 0x0000c0000c050890 */ /* 0x000fe4000fffe0ff */
[----:B------:R2:W-:Y:S01]  /*1be0*/  @!P3 SYNCS.ARRIVE.TRANS64 RZ, [UR12+0xc000], R2 ;  /* 0x00c00002ffffb9a7 */ /* 0x0005e2000800000c */
[----:B------:R-:W-:Y:S01]  /*1bf0*/  @UP0 UMOV UR6, URZ ;  /* 0x000000ff00060c82 */ /* 0x000fe20008000000 */
[----:B------:R-:W-:Y:S01]  /*1c00*/  BAR.SYNC.DEFER_BLOCKING 0x0 ;  /* 0x0000000000007b1d */ /* 0x000fe20000010000 */
[----:B------:R-:W-:-:S05]  /*1c10*/  UISETP.NE.U32.AND UP0, UPT, UR13, URZ, UPT ;  /* 0x000000ff0d00728c */ /* 0x000fca000bf05070 */
[----:B------:R-:W-:Y:S01]  /*1c20*/  VOTEU.ANY UP1, P0 ;  /* 0x0000000000ff7886 */ /* 0x000fe20000020100 */
[----:B------:R-:W-:-:S04]  /*1c30*/  VOTEU.ANY UP3, P0 ;  /* 0x0000000000ff7886 */ /* 0x000fc80000060100 */
[----:B------:R-:W-:Y:S01]  /*1c40*/  @UP1 UIADD3 UR29, UPT, UPT, UR12, 0xc000, URZ ;  /* 0x0000c0000c1d1890 */ /* 0x000fe2000fffe0ff */
[----:B------:R-:W-:Y:S01]  /*1c50*/  @UP1 UMOV UR31, URZ ;  /* 0x000000ff001f1c82 */ /* 0x000fe20008000000 */
[----:B------:R2:W-:Y:S01]  /*1c60*/  @UP2 UTMALDG.2D [UR4], [UR20] ;  /* 0x00000004140025b4 */ /* 0x0005e20008008000 */
[----:B------:R3:W-:Y:S06]  /*1c70*/  MEMBAR.ALL.CTA ;  /* 0x0000000000007992 */ /* 0x0007ec0000008000 */
[----:B---3--:R-:W3:Y:S02]  /*1c80*/  FENCE.VIEW.ASYNC.S ;  /* 0x00000000000073c6 */ /* 0x008ee40000000000 */
[----:B---3--:R-:W-:Y:S06]  /*1c90*/  BAR.SYNC.DEFER_BLOCKING 0x0 ;  /* 0x0000000000007b1d */ /* 0x008fec0000010000 */
[----:B------:R2:W-:Y:S02]  /*1ca0*/  @UP3 UTMALDG.2D [UR28], [UR22] ;  /* 0x0000001c160035b4 */ /* 0x0005e40008008000 */
[----:B------:R-:W-:Y:S06]  /*1cb0*/  BAR.SYNC.DEFER_BLOCKING 0x0 ;  /* 0x0000000000007b1d */ /* 0x000fec0000010000 */
[----:B------:R-:W3:Y:S02]  /*1cc0*/  SYNCS.PHASECHK.TRANS64.TRYWAIT P0, [UR12+0xc000], RZ ;  /* 0x00c000ffff0075a7 */ /* 0x000ee4000800110c */
[----:B--23--:R-:W-:Y:S05]  /*1cd0*/  @!P0 BRA `(.L_x_60) ;  /* 0x0000001000048947 */ /* 0x00cfea0003800000 */
.L_x_78:
[----:B------:R-:W-:Y:S05]  /*1ce0*/  BRA.U UP0, `(.L_x_61) ;  /* 0x0000000100587547 */ /* 0x000fea000b800000 */
[----:B------:R-:W-:Y:S02]  /*1cf0*/  USHF.R.U32.HI UR6, URZ, 0x4, UR12 ;  /* 0x00000004ff067899 */ /* 0x000fe4000801160c */
[----:B------:R-:W-:Y:S02]  /*1d00*/  USHF.R.U32.HI UR4, URZ, 0x4, UR4 ;  /* 0x00000004ff047899 */ /* 0x000fe40008011604 */
[----:B------:R-:W-:Y:S02]  /*1d10*/  USGXT.U32 UR6, UR6, 0xe ;  /* 0x0000000e0606789a */ /* 0x000fe40008000000 */
[----:B------:R-:W-:Y:S01]  /*1d20*/  USGXT.U32 UR4, UR4, 0xe ;  /* 0x0000000e0404789a */ /* 0x000fe20008000000 */
[----:B------:R-:W-:Y:S01]  /*1d30*/  UMOV UR18, 0x1000080 ;  /* 0x0100008000127882 */ /* 0x000fe20000000000 */
[----:B------:R-:W-:Y:S01]  /*1d40*/  UMOV UR19, 0x40004040 ;  /* 0x4000404000137882 */ /* 0x000fe20000000000 */
[----:B------:R-:W-:Y:S01]  /*1d50*/  UMOV UR7, URZ ;  /* 0x000000ff00077c82 */ /* 0x000fe20008000000 */
[----:B------:R-:W-:Y:S01]  /*1d60*/  UMOV UR8, 0xfffffffe ;  /* 0xfffffffe00087882 */ /* 0x000fe20000000000 */
[----:B------:R-:W-:Y:S01]  /*1d70*/  UMOV UR9, 0x7fffbfdf ;  /* 0x7fffbfdf00097882 */ /* 0x000fe20000000000 */
[----:B------:R-:W-:Y:S01]  /*1d80*/  UMOV UR5, URZ ;  /* 0x000000ff00057c82 */ /* 0x000fe20008000000 */
[----:B------:R-:W-:-:S02]  /*1d90*/  UIADD3.64 UR18, UPT, UPT, UR6, UR18, URZ ;  /* 0x0000001206127297 */ /* 0x000fc4000fffe0ff */
[----:B------:R-:W-:Y:S02]  /*1da0*/  ULOP3.LUT UR6, UR6, 0x1000000, URZ, 0xfc, !UPT ;  /* 0x0100000006067892 */ /* 0x000fe4000f8efcff */
[----:B------:R-:W-:Y:S01]  /*1db0*/  UIADD3.64 UR8, UPT, UPT, UR4, -UR8, URZ ;  /* 0x8000000804087297 */ /* 0x000fe2000fffe0ff */
[----:B------:R-:W-:Y:S01]  /*1dc0*/  UMOV UR26, 0x0 ;  /* 0x00000000001a7882 */ /* 0x000fe20000000000 */
[----:B------:R-:W-:Y:S01]  /*1dd0*/  UMOV UR27, 0x4210010 ;  /* 0x04210010001b7882 */ /* 0x000fe20000000000 */
[----:B------:R-:W-:Y:S01]  /*1de0*/  UMOV UR5, 0x80004020 ;  /* 0x8000402000057882 */ /* 0x000fe20000000000 */
[----:B------:R-:W-:Y:S01]  /*1df0*/  UMOV UR7, 0x40004040 ;  /* 0x4000404000077882 */ /* 0x000fe20000000000 */
[----:B------:R-:W-:Y:S01]  /*1e00*/  UMOV UR28, 0x0 ;  /* 0x00000000001c7882 */ /* 0x000fe20000000000 */
[----:B------:R-:W-:Y:S01]  /*1e10*/  UMOV UR29, 0x4210010 ;  /* 0x04210010001d7882 */ /* 0x000fe20000000000 */
[----:B------:R2:W-:Y:S02]  /*1e20*/  UTCHMMA gdesc[UR4], gdesc[UR6], tmem[UR24], tmem[UR26], idesc[UR27], !UPT ;  /* 0x00ff1a06040075ea */ /* 0x0005e4000f800018 */
[----:B------:R2:W-:Y:S01]  /*1e30*/  UTCHMMA gdesc[UR8], gdesc[UR18], tmem[UR24], tmem[UR28], idesc[UR29], UPT ;  /* 0x00ff1c12080075ea */ /* 0x0005e2000b800018 */
[----:B------:R-:W-:-:S02]  /*1e40*/  NOP ;  /* 0x0000000000007918 */ /* 0x000fc40000000000 */
.L_x_61:
[----:B------:R-:W-:Y:S01]  /*1e50*/  ELECT P0, URZ, PT ;  /* 0x0000000000ff782f */ /* 0x000fe20003800000 */
[----:B--2---:R-:W-:Y:S01]  /*1e60*/  UMOV UR4, UR10 ;  /* 0x0000000a00047c82 */ /* 0x004fe20008000000 */
[----:B------:R-:W-:Y:S02]  /*1e70*/  UMOV UR5, URZ ;  /* 0x000000ff00057c82 */ /* 0x000fe40008000000 */
[----:B------:R-:W-:-:S13]  /*1e80*/  ISETP.LT.U32.AND P0, PT, R68, 0x20, P0 ;  /* 0x000000204400780c */ /* 0x000fda0000701070 */
[----:B------:R-:W-:Y:S01]  /*1e90*/  VOTEU.ANY UP0, P0 ;  /* 0x0000000000ff7886 */ /* 0x000fe20000000100 */
[----:B------:R-:W-:Y:S01]  /*1ea0*/  VOTEU.ANY UP1, P0 ;  /* 0x0000000000ff7886 */ /* 0x000fe20000020100 */
[----:B------:R-:W-:-:S03]  /*1eb0*/  ISETP.GE.U32.AND P0, PT, R12, 0x21, PT ;  /* 0x000000210c00780c */ /* 0x000fc60003f06070 */
[----:B------:R-:W-:Y:S02]  /*1ec0*/  @UP0 UMOV UR4, UR4 ;  /* 0x0000000400040c82 */ /* 0x000fe40008000000 */
[----:B------:R2:W-:Y:S01]  /*1ed0*/  @UP1 UTCBAR [UR4], URZ ;  /* 0x000000ff040013e9 */ /* 0x0005e200080000ff */
[----:B------:R-:W-:Y:S06]  /*1ee0*/  BAR.SYNC.DEFER_BLOCKING 0x0 ;  /* 0x0000000000007b1d */ /* 0x000fec0000010000 */
[----:B------:R-:W3:Y:S02]  /*1ef0*/  SYNCS.PHASECHK.TRANS64.TRYWAIT P1, [UR12+0xc020], RZ ;  /* 0x00c020ffff0075a7 */ /* 0x000ee4000802110c */
[----:B--23--:R-:W-:Y:S05]  /*1f00*/  @!P1 BRA `(.L_x_62) ;  /* 0x0000000c00849947 */ /* 0x00cfea0003800000 */
.L_x_79:
[----:B------:R-:W-:Y:S01]  /*1f10*/  IMAD.MOV.U32 R2, RZ, RZ, RZ ;  /* 0x000000ffff027224 */ /* 0x000fe200078e00ff */
[----:B------:R-:W-:Y:S06]  /*1f20*/  @!P0 BRA `(.L_x_59) ;  /* 0x00000004002c8947 */ /* 0x000fec0003800000 */
[----:B------:R-:W2:Y:S01]  /*1f30*/  LDCU UR19, c[0x0][0x3a0] ;  /* 0x00007400ff1377ac */ /* 0x000ea20008000800 */
[----:B------:R-:W-:Y:S01]  /*1f40*/  UMOV UR17, 0x1 ;  /* 0x0000000100117882 */ /* 0x000fe20000000000 */
[----:B------:R-:W-:-:S05]  /*1f50*/  UMOV UR10, 0x20 ;  /* 0x00000020000a7882 */ /* 0x000fca0000000000 */
.L_x_66:
[----:B------:R-:W-:Y:S01]  /*1f60*/  BAR.SYNC.DEFER_BLOCKING 0x0 ;  /* 0x0000000000007b1d */ /* 0x000fe20000010000 */
[----:B------:R-:W-:Y:S01]  /*1f70*/  ULEA UR18, UR17, UR12, 0x3 ;  /* 0x0000000c11127291 */ /* 0x000fe2000f8e18ff */
[----:B-----5:R-:W-:Y:S01]  /*1f80*/  @!P3 IMAD.MOV.U32 R3, RZ, RZ, 0x3000 ;  /* 0x00003000ff03b424 */ /* 0x020fe200078e00ff */
[----:B------:R-:W-:Y:S01]  /*1f90*/  ELECT P1, URZ, PT ;  /* 0x0000000000ff782f */ /* 0x000fe20003820000 */
[----:B------:R-:W-:-:S03]  /*1fa0*/  ULEA UR8, UR17, UR12, 0xc ;  /* 0x0000000c11087291 */ /* 0x000fc6000f8e60ff */
[----:B------:R-:W-:Y:S02]  /*1fb0*/  ISETP.LT.U32.AND P1, PT, R68, 0x20, P1 ;  /* 0x000000204400780c */ /* 0x000fe40000f21070 */
[----:B------:R-:W-:Y:S01]  /*1fc0*/  ELECT P0, URZ, PT ;  /* 0x0000000000ff782f */ /* 0x000fe20003800000 */
[----:B------:R-:W-:-:S03]  /*1fd0*/  UIADD3 UR8, UPT, UPT, UR8, 0x8000, URZ ;  /* 0x0000800008087890 */ /* 0x000fc6000fffe0ff */
[----:B------:R-:W-:Y:S01]  /*1fe0*/  ISETP.LT.U32.AND P0, PT, R68, 0x40, P0 ;  /* 0x000000404400780c */ /* 0x000fe20000701070 */
[----:B------:R-:W-:Y:S02]  /*1ff0*/  ULEA UR4, UR17, UR12, 0xd ;  /* 0x0000000c11047291 */ /* 0x000fe4000f8e68ff */
[----:B------:R-:W-:Y:S01]  /*2000*/  ULOP3.LUT UR5, UR13, 0x1, URZ, 0xc0, !UPT ;  /* 0x000000010d057892 */ /* 0x000fe2000f8ec0ff */
[----:B------:R-:W-:-:S03]  /*2010*/  UMOV UR31, UR10 ;  /* 0x0000000a001f7c82 */ /* 0x000fc60008000000 */
[----:B------:R-:W-:Y:S01]  /*2020*/  ULEA UR28, UR5, UR4, 0xc ;  /* 0x00000004051c7291 */ /* 0x000fe2000f8e60ff */
[----:B------:R-:W-:Y:S01]  /*2030*/  VOTEU.ANY UP0, P1 ;  /* 0x0000000000ff7886 */ /* 0x000fe20000800100 */
[----:B------:R-:W-:Y:S01]  /*2040*/  ULEA UR30, UR5, UR16, 0x6 ;  /* 0x00000010051e7291 */ /* 0x000fe2000f8e30ff */
[----:B------:R3:W-:Y:S03]  /*2050*/  @!P3 SYNCS.ARRIVE.TRANS64 RZ, [UR18+0xc000], R3 ;  /* 0x00c00003ffffb9a7 */ /* 0x0007e60008000012 */
[----:B------:R-:W-:Y:S01]  /*2060*/  VOTEU.ANY UP1, P0 ;  /* 0x0000000000ff7886 */ /* 0x000fe20000020100 */
[----:B------:R-:W-:Y:S01]  /*2070*/  @UP0 UIADD3 UR9, UPT, UPT, UR18, 0xc000, URZ ;  /* 0x0000c00012090890 */ /* 0x000fe2000fffe0ff */
[----:B------:R-:W-:Y:S01]  /*2080*/  VOTEU.ANY UP0, P1 ;  /* 0x0000000000ff7886 */ /* 0x000fe20000800100 */
[----:B------:R-:W-:Y:S02]  /*2090*/  BAR.SYNC.DEFER_BLOCKING 0x0 ;  /* 0x0000000000007b1d */ /* 0x000fe40000010000 */
[----:B------:R-:W-:Y:S01]  /*20a0*/  @UP1 UIADD3 UR29, UPT, UPT, UR18, 0xc000, URZ ;  /* 0x0000c000121d1890 */ /* 0x000fe2000fffe0ff */
[----:B---3--:R-:W-:-:S03]  /*20b0*/  IMAD.U32 R3, R2, -0x80000000, RZ ;  /* 0x8000000002037824 */ /* 0x008fc600078e00ff */
[----:B------:R-:W-:Y:S01]  /*20c0*/  VOTEU.ANY UP1, P0 ;  /* 0x0000000000ff7886 */ /* 0x000fe20000020100 */
[----:B------:R3:W-:Y:S01]  /*20d0*/  @UP0 UTMALDG.2D [UR8], [UR20] ;  /* 0x00000008140005b4 */ /* 0x0007e20008008000 */
[----:B------:R-:W-:Y:S01]  /*20e0*/  UISETP.NE.U32.AND UP0, UPT, UR13, URZ, UPT ;  /* 0x000000ff0d00728c */ /* 0x000fe2000bf05070 */
[----:B------:R4:W-:Y:S06]  /*20f0*/  MEMBAR.ALL.CTA ;  /* 0x0000000000007992 */ /* 0x0009ec0000008000 */
[----:B----4-:R-:W4:Y:S02]  /*2100*/  FENCE.VIEW.ASYNC.S ;  /* 0x00000000000073c6 */ /* 0x010f240000000000 */
[----:B----4-:R-:W-:Y:S06]  /*2110*/  BAR.SYNC.DEFER_BLOCKING 0x0 ;  /* 0x0000000000007b1d */ /* 0x010fec0000010000 */
[----:B------:R3:W-:Y:S02]  /*2120*/  @UP1 UTMALDG.2D [UR28], [UR22] ;  /* 0x0000001c160015b4 */ /* 0x0007e40008008000 */
[----:B------:R-:W-:Y:S06]  /*2130*/  BAR.SYNC.DEFER_BLOCKING 0x0 ;  /* 0x0000000000007b1d */ /* 0x000fec0000010000 */
[----:B------:R-:W4:Y:S02]  /*2140*/  SYNCS.PHASECHK.TRANS64.TRYWAIT P0, [UR18+0xc000], R3 ;  /* 0x00c00003ff0075a7 */ /* 0x000f240008001112 */
[----:B---34-:R-:W-:Y:S05]  /*2150*/  @!P0 BRA `(.L_x_63) ;  /* 0x0000000800fc8947 */ /* 0x018fea0003800000 */
.L_x_80:
[----:B------:R-:W-:Y:S05]  /*2160*/  BRA.U UP0, `(.L_x_64) ;  /* 0x0000000100507547 */ /* 0x000fea000b800000 */
[----:B------:R-:W-:Y:S02]  /*2170*/  USHF.R.U32.HI UR6, URZ, 0x4, UR8 ;  /* 0x00000004ff067899 */ /* 0x000fe40008011608 */
[----:B------:R-:W-:Y:S02]  /*2180*/  USHF.R.U32.HI UR8, URZ, 0x4, UR4 ;  /* 0x00000004ff087899 */ /* 0x000fe40008011604 */
[----:B------:R-:W-:Y:S02]  /*2190*/  USGXT.U32 UR6, UR6, 0xe ;  /* 0x0000000e0606789a */ /* 0x000fe40008000000 */
[----:B------:R-:W-:Y:S02]  /*21a0*/  USGXT.U32 UR8, UR8, 0xe ;  /* 0x0000000e0808789a */ /* 0x000fe40008000000 */
[----:B------:R-:W-:Y:S02]  /*21b0*/  UIADD3 UR26, UP0, UPT, UR6, 0x2, URZ ;  /* 0x00000002061a7890 */ /* 0x000fe4000ff1e0ff */
[----:B------:R-:W-:Y:S01]  /*21c0*/  UIADD3 UR28, UP1, UPT, UR8, 0x1000080, URZ ;  /* 0x01000080081c7890 */ /* 0x000fe2000ff3e0ff */
[----:B------:R-:W-:Y:S01]  /*21d0*/  UMOV UR4, URZ ;  /* 0x000000ff00047c82 */ /* 0x000fe20008000000 */
[----:B------:R-:W-:Y:S01]  /*21e0*/  UMOV UR5, URZ ;  /* 0x000000ff00057c82 */ /* 0x000fe20008000000 */
[----:B------:R-:W-:-:S02]  /*21f0*/  ULOP3.LUT UR8, UR8, 0x1000000, URZ, 0xfc, !UPT ;  /* 0x0100000008087892 */ /* 0x000fc4000f8efcff */
[----:B------:R-:W-:Y:S02]  /*2200*/  UIADD3.X UR27, UPT, UPT, UR4, -0x7fffbfe0, URZ, UP0, !UPT ;  /* 0x80004020041b7890 */ /* 0x000fe400087fe4ff */
[----:B------:R-:W-:Y:S01]  /*2210*/  UIADD3.X UR29, UPT, UPT, UR5, 0x40004040, URZ, UP1, !UPT ;  /* 0x40004040051d7890 */ /* 0x000fe20008ffe4ff */
[----:B------:R-:W-:Y:S01]  /*2220*/  UMOV UR30, 0x0 ;  /* 0x00000000001e7882 */ /* 0x000fe20000000000 */
[----:B------:R-:W-:Y:S01]  /*2230*/  UMOV UR31, 0x4210010 ;  /* 0x04210010001f7882 */ /* 0x000fe20000000000 */
[----:B------:R-:W-:Y:S01]  /*2240*/  UMOV UR7, 0x80004020 ;  /* 0x8000402000077882 */ /* 0x000fe20000000000 */
[----:B------:R-:W-:Y:S01]  /*2250*/  UMOV UR9, 0x40004040 ;  /* 0x4000404000097882 */ /* 0x000fe20000000000 */
[----:B------:R-:W-:Y:S01]  /*2260*/  UMOV UR4, 0x0 ;  /* 0x0000000000047882 */ /* 0x000fe20000000000 */
[----:B------:R-:W-:Y:S01]  /*2270*/  UMOV UR5, 0x4210010 ;  /* 0x0421001000057882 */ /* 0x000fe20000000000 */
[----:B------:R3:W-:Y:S02]  /*2280*/  UTCHMMA gdesc[UR6], gdesc[UR8], tmem[UR24], tmem[UR30], idesc[UR31], UPT ;  /* 0x00ff1e08060075ea */ /* 0x0007e4000b800018 */
[----:B------:R3:W-:Y:S01]  /*2290*/  UTCHMMA gdesc[UR26], gdesc[UR28], tmem[UR24], tmem[UR4], idesc[UR5], UPT ;  /* 0x00ff041c1a0075ea */ /* 0x0007e2000b800018 */
[----:B------:R-:W-:-:S02]  /*22a0*/  NOP ;  /* 0x0000000000007918 */ /* 0x000fc40000000000 */
.L_x_64:
[----:B------:R-:W-:Y:S01]  /*22b0*/  ELECT P0, URZ, PT ;  /* 0x0000000000ff782f */ /* 0x000fe20003800000 */
[----:B---3--:R-:W-:-:S03]  /*22c0*/  UIADD3 UR4, UPT, UPT, UR18, 0xc020, URZ ;  /* 0x0000c02012047890 */ /* 0x008fc6000fffe0ff */
[----:B------:R-:W-:Y:S01]  /*22d0*/  ISETP.LT.U32.AND P0, PT, R68, 0x20, P0 ;  /* 0x000000204400780c */ /* 0x000fe20000701070 */
[----:B------:R-:W-:-:S12]  /*22e0*/  UMOV UR5, URZ ;  /* 0x000000ff00057c82 */ /* 0x000fd80008000000 */
[----:B------:R-:W-:Y:S01]  /*22f0*/  VOTEU.ANY UP0, P0 ;  /* 0x0000000000ff7886 */ /* 0x000fe20000000100 */
[----:B------:R-:W-:-:S04]  /*2300*/  VOTEU.ANY UP1, P0 ;  /* 0x0000000000ff7886 */ /* 0x000fc80000020100 */
[----:B------:R-:W-:Y:S02]  /*2310*/  @UP0 UMOV UR4, UR4 ;  /* 0x0000000400040c82 */ /* 0x000fe40008000000 */
[----:B------:R3:W-:Y:S01]  /*2320*/  @UP1 UTCBAR [UR4], URZ ;  /* 0x000000ff040013e9 */ /* 0x0007e200080000ff */
[----:B------:R-:W-:Y:S06]  /*2330*/  BAR.SYNC.DEFER_BLOCKING 0x0 ;  /* 0x0000000000007b1d */ /* 0x000fec0000010000 */
[----:B------:R-:W4:Y:S02]  /*2340*/  SYNCS.PHASECHK.TRANS64.TRYWAIT P0, [UR18+0xc020], R3 ;  /* 0x00c02003ff0075a7 */ /* 0x000f240008001112 */
[----:B---34-:R-:W-:Y:S05]  /*2350*/  @!P0 BRA `(.L_x_65) ;  /* 0x0000000800888947 */ /* 0x018fea0003800000 */
.L_x_81:
[----:B------:R-:W-:Y:S02]  /*2360*/  UIADD3 UR17, UPT, UPT, UR17, 0x1, URZ ;  /* 0x0000000111117890 */ /* 0x000fe4000fffe0ff */
[----:B------:R-:W-:Y:S02]  /*2370*/  UIADD3 UR10, UPT, UPT, UR10, 0x20, URZ ;  /* 0x000000200a0a7890 */ /* 0x000fe4000fffe0ff */
[----:B------:R-:W-:-:S04]  /*2380*/  UISETP.NE.U32.AND UP0, UPT, UR17, 0x4, UPT ;  /* 0x000000041100788c */ /* 0x000fc8000bf05070 */
[----:B------:R-:W-:Y:S02]  /*2390*/  USEL UR17, UR17, URZ, UP0 ;  /* 0x000000ff11117287 */ /* 0x000fe40008000000 */
[----:B------:R-:W-:Y:S02]  /*23a0*/  USEL UR4, URZ, 0x1, UP0 ;  /* 0x00000001ff047887 */ /* 0x000fe40008000000 */
[----:B--2---:R-:W-:-:S04]  /*23b0*/  UISETP.GE.AND UP0, UPT, UR10, UR19, UPT ;  /* 0x000000130a00728c */ /* 0x004fc8000bf06270 */
[----:B------:R-:W-:-:S05]  /*23c0*/  LOP3.LUT R2, R2, UR4, RZ, 0x3c, !PT ;  /* 0x0000000402027c12 */ /* 0x000fca000f8e3cff */
[----:B------:R-:W-:Y:S05]  /*23d0*/  BRA.U !UP0, `(.L_x_66) ;  /* 0xfffffff908e07547 */ /* 0x000fea000b83ffff */
.L_x_59:
[----:B---34-:R-:W-:Y:S06]  /*23e0*/  BAR.SYNC.DEFER_BLOCKING 0x0 ;  /* 0x0000000000007b1d */ /* 0x018fec0000010000 */
[----:B------:R-:W-:Y:S04]  /*23f0*/  BSSY.RECONVERGENT B4, `(.L_x_67) ;  /* 0x0000004000047945 */ /* 0x000fe80003800200 */
[----:B------:R-:W-:Y:S05]  /*2400*/  @P3 BRA `(.L_x_68) ;  /* 0x0000000000083947 */ /* 0x000fea0003800000 */
[----:B------:R-:W2:Y:S02]  /*2410*/  SYNCS.CCTL.IV [UR12+0xc000] ;  /* 0x00c00000ff0079b1 */ /* 0x000ea4000800000c */
[----:B--2---:R-:W2:Y:S02]  /*2420*/  SYNCS.CCTL.IV [UR12+0xc020] ;  /* 0x00c02000ff0079b1 */ /* 0x004ea4000800000c */
.L_x_68:
[----:B------:R-:W-:Y:S05]  /*2430*/  BSYNC.RECONVERGENT B4 ;  /* 0x0000000000047941 */ /* 0x000fea0003800200 */
.L_x_67:
[----:B--2---:R-:W-:Y:S06]  /*2440*/  BAR.SYNC.DEFER_BLOCKING 0x0 ;  /* 0x0000000000007b1d */ /* 0x004fec0000010000 */
[----:B------:R-:W-:Y:S04]  /*2450*/  BSSY.RECONVERGENT B4, `(.L_x_69) ;  /* 0x0000004000047945 */ /* 0x000fe80003800200 */
[----:B------:R-:W-:Y:S05]  /*2460*/  @P3 BRA `(.L_x_70) ;  /* 0x0000000000083947 */ /* 0x000fea0003800000 */
[----:B------:R-:W2:Y:S02]  /*2470*/  SYNCS.CCTL.IV [UR12+0xc008] ;  /* 0x00c00800ff0079b1 */ /* 0x000ea4000800000c */
[----:B--2---:R-:W2:Y:S02]  /*2480*/  SYNCS.CCTL.IV [UR12+0xc028] ;  /* 0x00c02800ff0079b1 */ /* 0x004ea4000800000c */
.L_x_70:
[----:B------:R-:W-:Y:S05]  /*2490*/  BSYNC.RECONVERGENT B4 ;  /* 0x0000000000047941 */ /* 0x000fea0003800200 */
.L_x_69:
[----:B--2---:R-:W-:Y:S06]  /*24a0*/  BAR.SYNC.DEFER_BLOCKING 0x0 ;  /* 0x0000000000007b1d */ /* 0x004fec0000010000 */
[----:B------:R-:W-:Y:S04]  /*24b0*/  BSSY.RECONVERGENT B4, `(.L_x_71) ;  /* 0x0000004000047945 */ /* 0x000fe80003800200 */
[----:B------:R-:W-:Y:S05]  /*24c0*/  @P3 BRA `(.L_x_72) ;  /* 0x0000000000083947 */ /* 0x000fea0003800000 */
[----:B------:R-:W2:Y:S02]  /*24d0*/  SYNCS.CCTL.IV [UR12+0xc010] ;  /* 0x00c01000ff0079b1 */ /* 0x000ea4000800000c */
[----:B--2---:R-:W2:Y:S02]  /*24e0*/  SYNCS.CCTL.IV [UR12+0xc030] ;  /* 0x00c03000ff0079b1 */ /* 0x004ea4000800000c */
.L_x_72:
[----:B------:R-:W-:Y:S05]  /*24f0*/  BSYNC.RECONVERGENT B4 ;  /* 0x0000000000047941 */ /* 0x000fea0003800200 */
.L_x_71:
[----:B--2---:R-:W-:Y:S06]  /*2500*/  BAR.SYNC.DEFER_BLOCKING 0x0 ;  /* 0x0000000000007b1d */ /* 0x004fec0000010000 */
[----:B------:R-:W-:Y:S04]  /*2510*/  BSSY.RECONVERGENT B4, `(.L_x_73) ;  /* 0x0000004000047945 */ /* 0x000fe80003800200 */
[----:B------:R-:W-:Y:S05]  /*2520*/  @P3 BRA `(.L_x_74) ;  /* 0x0000000000083947 */ /* 0x000fea0003800000 */
[----:B------:R-:W2:Y:S02]  /*2530*/  SYNCS.CCTL.IV [UR12+0xc018] ;  /* 0x00c01800ff0079b1 */ /* 0x000ea4000800000c */
[----:B--2---:R-:W2:Y:S02]  /*2540*/  SYNCS.CCTL.IV [UR12+0xc038] ;  /* 0x00c03800ff0079b1 */ /* 0x004ea4000800000c */
.L_x_74:
[----:B------:R-:W-:Y:S05]  /*2550*/  BSYNC.RECONVERGENT B4 ;  /* 0x0000000000047941 */ /* 0x000fea0003800200 */
.L_x_73:
[----:B------:R-:W-:Y:S01]  /*2560*/  USHF.L.U32 UR4, UR13, 0x15, URZ ;  /* 0x000000150d047899 */ /* 0x000fe200080006ff */
[C---:B------:R-:W-:Y:S01]  /*2570*/  IMAD.SHL.U32 R4, R0.reuse, 0x80, RZ ;  /* 0x0000008000047824 */ /* 0x040fe200078e00ff */
[----:B------:R-:W-:Y:S01]  /*2580*/  ELECT P0, URZ, PT ;  /* 0x0000000000ff782f */ /* 0x000fe20003800000 */
[C---:B------:R-:W-:Y:S01]  /*2590*/  IMAD.SHL.U32 R2, R0.reuse, 0x40, RZ ;  /* 0x0000004000027824 */ /* 0x040fe200078e00ff */
[----:B------:R-:W-:Y:S01]  /*25a0*/  ULOP3.LUT UR4, UR4, 0x600000, URZ, 0xc0, !UPT ;  /* 0x0060000004047892 */ /* 0x000fe2000f8ec0ff */
[----:B-----5:R-:W-:Y:S01]  /*25b0*/  IMAD.SHL.U32 R3, R0, 0x10, RZ ;  /* 0x0000001000037824 */ /* 0x020fe200078e00ff */
[----:B------:R-:W-:Y:S01]  /*25c0*/  LOP3.LUT R5, R4, 0x780, RZ, 0xc0, !PT ;  /* 0x0000078004057812 */ /* 0x000fe200078ec0ff */
[----:B------:R-:W-:Y:S01]  /*25d0*/  IMAD.SHL.U32 R0, R0, 0x200, RZ ;  /* 0x0000020000007824 */ /* 0x000fe200078e00ff */
[----:B------:R-:W-:Y:S01]  /*25e0*/  LOP3.LUT R2, R2, 0x1800, RZ, 0xc0, !PT ;  /* 0x0000180002027812 */ /* 0x000fe200078ec0ff */
[----:B------:R-:W-:Y:S01]  /*25f0*/  UIADD3 UR4, UPT, UPT, UR24, UR4, URZ ;  /* 0x0000000418047290 */ /* 0x000fe2000fffe0ff */
[----:B------:R-:W-:Y:S01]  /*2600*/  ISETP.LT.U32.AND P0, PT, R68, 0x40, P0 ;  /* 0x000000404400780c */ /* 0x000fe20000701070 */
[----:B------:R-:W-:Y:S01]  /*2610*/  ULOP3.LUT UR13, UR13, 0x1, URZ, 0xc0, !UPT ;  /* 0x000000010d0d7892 */ /* 0x000fe2000f8ec0ff */
[----:B------:R-:W-:Y:S01]  /*2620*/  LOP3.LUT R5, R5, 0x2000, R0, 0xf8, !PT ;  /* 0x0000200005057812 */ /* 0x000fe200078ef800 */
[----:B------:R-:W-:Y:S01]  /*2630*/  UMOV UR6, UR11 ;  /* 0x0000000b00067c82 */ /* 0x000fe20008000000 */
[----:B------:R-:W-:Y:S01]  /*2640*/  LOP3.LUT R2, R2, 0x70, R3, 0xf8, !PT ;  /* 0x0000007002027812 */ /* 0x000fe200078ef803 */
[----:B------:R-:W-:-:S03]  /*2650*/  ULEA UR5, UR13, UR16, 0x6 ;  /* 0x000000100d057291 */ /* 0x000fc6000f8e30ff */
[----:B------:R-:W-:Y:S02]  /*2660*/  LOP3.LUT R0, R5, R2, RZ, 0xfc, !PT ;  /* 0x0000000205007212 */ /* 0x000fe400078efcff */
[----:B------:R-:W-:Y:S01]  /*2670*/  LDTM.16dp32bit_t0_t15.x64 R4, tmem[UR4] ;  /* 0x00000004000479ee */ /* 0x000fe20008b00000 */
[----:B------:R-:W3:Y:S01]  /*2680*/  LDTM.16dp32bit_t16_t31.x64 R4, tmem[UR4+0x40] ;  /* 0x00004004000479ee */ /* 0x000ee20008b20000 */
[----:B------:R-:W-:Y:S01]  /*2690*/  NOP ;  /* 0x0000000000007918 */ /* 0x000fe20000000000 */
[C---:B------:R-:W-:Y:S01]  /*26a0*/  LOP3.LUT R2, R0.reuse, 0x10, RZ, 0x3c, !PT ;  /* 0x0000001000027812 */ /* 0x040fe200078e3cff */
[----:B------:R-:W-:Y:S01]  /*26b0*/  ULEA UR4, UR13, UR12, 0xd ;  /* 0x0000000c0d047291 */ /* 0x000fe2000f8e68ff */
[----:B------:R-:W-:Y:S01]  /*26c0*/  LOP3.LUT R3, R0, 0x20, RZ, 0x3c, !PT ;  /* 0x0000002000037812 */ /* 0x000fe200078e3cff */
[----:B---3--:R-:W-:Y:S01]  /*26d0*/  VOTEU.ANY UP1, P0 ;  /* 0x0000000000ff7886 */ /* 0x008fe20000020100 */
[----:B------:R-:W-:Y:S01]  /*26e0*/  VOTEU.ANY UP0, P0 ;  /* 0x0000000000ff7886 */ /* 0x000fe20000000100 */
[----:B------:R-:W-:-:S02]  /*26f0*/  F2FP.F16.F32.PACK_AB R4, R5, R4 ;  /* 0x000000040504723e */ /* 0x000fc400000000ff */
[----:B------:R-:W-:Y:S02]  /*2700*/  F2FP.F16.F32.PACK_AB R5, R7, R6 ;  /* 0x000000060705723e */ /* 0x000fe400000000ff */
[----:B------:R-:W-:Y:S02]  /*2710*/  F2FP.F16.F32.PACK_AB R12, R13, R12 ;  /* 0x0000000c0d0c723e */ /* 0x000fe400000000ff */
[----:B------:R-:W-:Y:S02]  /*2720*/  F2FP.F16.F32.PACK_AB R6, R9, R8 ;  /* 0x000000080906723e */ /* 0x000fe400000000ff */
[----:B------:R-:W-:Y:S02]  /*2730*/  F2FP.F16.F32.PACK_AB R7, R11, R10 ;  /* 0x0000000a0b07723e */ /* 0x000fe400000000ff */
[----:B------:R-:W-:Y:S02]  /*2740*/  F2FP.F16.F32.PACK_AB R13, R15, R14 ;  /* 0x0000000e0f0d723e */ /* 0x000fe400000000ff */
[----:B------:R-:W-:Y:S01]  /*2750*/  F2FP.F16.F32.PACK_AB R20, R21, R20 ;  /* 0x000000141514723e */ /* 0x000fe200000000ff */
[----:B--2---:R2:W-:Y:S01]  /*2760*/  STS.128 [R0+UR12], R4 ;  /* 0x0000000400007988 */ /* 0x0045e20008000c0c */
[----:B------:R-:W-:-:S02]  /*2770*/  F2FP.F16.F32.PACK_AB R14, R17, R16 ;  /* 0x00000010110e723e */ /* 0x000fc400000000ff */
[----:B------:R-:W-:Y:S02]  /*2780*/  F2FP.F16.F32.PACK_AB R15, R19, R18 ;  /* 0x00000012130f723e */ /* 0x000fe400000000ff */
[----:B------:R-:W-:Y:S02]  /*2790*/  F2FP.F16.F32.PACK_AB R21, R23, R22 ;  /* 0x000000161715723e */ /* 0x000fe400000000ff */
[----:B------:R-:W-:Y:S01]  /*27a0*/  F2FP.F16.F32.PACK_AB R28, R29, R28 ;  /* 0x0000001c1d1c723e */ /* 0x000fe200000000ff */
[----:B------:R2:W-:Y:S01]  /*27b0*/  STS.128 [R2+UR12], R12 ;  /* 0x0000000c02007988 */ /* 0x0005e20008000c0c */
[----:B------:R-:W-:Y:S02]  /*27c0*/  F2FP.F16.F32.PACK_AB R22, R25, R24 ;  /* 0x000000181916723e */ /* 0x000fe400000000ff */
[----:B------:R-:W-:Y:S02]  /*27d0*/  F2FP.F16.F32.PACK_AB R23, R27, R26 ;  /* 0x0000001a1b17723e */ /* 0x000fe400000000ff */
[----:B------:R-:W-:-:S02]  /*27e0*/  F2FP.F16.F32.PACK_AB R29, R31, R30 ;  /* 0x0000001e1f1d723e */ /* 0x000fc400000000ff */
[----:B------:R-:W-:Y:S01]  /*27f0*/  F2FP.F16.F32.PACK_AB R36, R37, R36 ;  /* 0x000000242524723e */ /* 0x000fe200000000ff */
[----:B------:R2:W-:Y:S01]  /*2800*/  STS.128 [R3+UR12], R20 ;  /* 0x0000001403007988 */ /* 0x0005e20008000c0c */
[----:B------:R-:W-:Y:S02]  /*2810*/  F2FP.F16.F32.PACK_AB R30, R33, R32 ;  /* 0x00000020211e723e */ /* 0x000fe400000000ff */
[----:B------:R-:W-:Y:S02]  /*2820*/  F2FP.F16.F32.PACK_AB R31, R35, R34 ;  /* 0x00000022231f723e */ /* 0x000fe400000000ff */
[----:B------:R-:W-:Y:S02]  /*2830*/  F2FP.F16.F32.PACK_AB R37, R39, R38 ;  /* 0x000000262725723e */ /* 0x000fe400000000ff */
[----:B------:R-:W-:Y:S02]  /*2840*/  F2FP.F16.F32.PACK_AB R44, R45, R44 ;  /* 0x0000002c2d2c723e */ /* 0x000fe400000000ff */
[----:B------:R-:W-:-:S02]  /*2850*/  LOP3.LUT R8, R0, 0x30, RZ, 0x3c, !PT ;  /* 0x0000003000087812 */ /* 0x000fc400078e3cff */
[----:B------:R-:W-:Y:S02]  /*2860*/  F2FP.F16.F32.PACK_AB R38, R41, R40 ;  /* 0x000000282926723e */ /* 0x000fe400000000ff */
[----:B------:R-:W-:Y:S01]  /*2870*/  F2FP.F16.F32.PACK_AB R39, R43, R42 ;  /* 0x0000002a2b27723e */ /* 0x000fe200000000ff */
[----:B------:R2:W-:Y:S01]  /*2880*/  STS.128 [R8+UR12], R28 ;  /* 0x0000001c08007988 */ /* 0x0005e20008000c0c */
[----:B------:R-:W-:Y:S02]  /*2890*/  F2FP.F16.F32.PACK_AB R45, R47, R46 ;  /* 0x0000002e2f2d723e */ /* 0x000fe400000000ff */
[----:B------:R-:W-:Y:S02]  /*28a0*/  F2FP.F16.F32.PACK_AB R52, R53, R52 ;  /* 0x000000343534723e */ /* 0x000fe400000000ff */
[----:B------:R-:W-:Y:S02]  /*28b0*/  LOP3.LUT R9, R0, 0x40, RZ, 0x3c, !PT ;  /* 0x0000004000097812 */ /* 0x000fe400078e3cff */
[----:B------:R-:W-:-:S02]  /*28c0*/  F2FP.F16.F32.PACK_AB R46, R49, R48 ;  /* 0x00000030312e723e */ /* 0x000fc400000000ff */
[----:B------:R-:W-:Y:S01]  /*28d0*/  F2FP.F16.F32.PACK_AB R47, R51, R50 ;  /* 0x00000032332f723e */ /* 0x000fe200000000ff */
[----:B------:R2:W-:Y:S01]  /*28e0*/  STS.128 [R9+UR12], R36 ;  /* 0x0000002409007988 */ /* 0x0005e20008000c0c */
[----:B------:R-:W-:Y:S02]  /*28f0*/  F2FP.F16.F32.PACK_AB R53, R55, R54 ;  /* 0x000000363735723e */ /* 0x000fe400000000ff */
[----:B------:R-:W-:Y:S02]  /*2900*/  F2FP.F16.F32.PACK_AB R60, R61, R60 ;  /* 0x0000003c3d3c723e */ /* 0x000fe400000000ff */
[----:B------:R-:W-:Y:S02]  /*2910*/  LOP3.LUT R10, R0, 0x50, RZ, 0x3c, !PT ;  /* 0x00000050000a7812 */ /* 0x000fe400078e3cff */
[----:B------:R-:W-:Y:S02]  /*2920*/  F2FP.F16.F32.PACK_AB R54, R57, R56 ;  /* 0x000000383936723e */ /* 0x000fe400000000ff */
[----:B------:R-:W-:Y:S01]  /*2930*/  F2FP.F16.F32.PACK_AB R55, R59, R58 ;  /* 0x0000003a3b37723e */ /* 0x000fe200000000ff */
[----:B------:R2:W-:Y:S01]  /*2940*/  STS.128 [R10+UR12], R44 ;  /* 0x0000002c0a007988 */ /* 0x0005e20008000c0c */
[----:B------:R-:W-:-:S02]  /*2950*/  F2FP.F16.F32.PACK_AB R61, R63, R62 ;  /* 0x0000003e3f3d723e */ /* 0x000fc400000000ff */
[C---:B------:R-:W-:Y:S02]  /*2960*/  LOP3.LUT R11, R0.reuse, 0x60, RZ, 0x3c, !PT ;  /* 0x00000060000b7812 */ /* 0x040fe400078e3cff */
[----:B------:R-:W-:Y:S02]  /*2970*/  F2FP.F16.F32.PACK_AB R62, R65, R64 ;  /* 0x00000040413e723e */ /* 0x000fe400000000ff */
[----:B------:R-:W-:Y:S01]  /*2980*/  F2FP.F16.F32.PACK_AB R63, R67, R66 ;  /* 0x00000042433f723e */ /* 0x000fe200000000ff */
[----:B------:R2:W-:Y:S01]  /*2990*/  STS.128 [R11+UR12], R52 ;  /* 0x000000340b007988 */ /* 0x0005e20008000c0c */
[----:B------:R-:W-:-:S05]  /*29a0*/  LOP3.LUT R16, R0, 0x70, RZ, 0x3c, !PT ;  /* 0x0000007000107812 */ /* 0x000fca00078e3cff */
[----:B------:R2:W-:Y:S01]  /*29b0*/  STS.128 [R16+UR12], R60 ;  /* 0x0000003c10007988 */ /* 0x0005e20008000c0c */
[----:B------:R3:W-:Y:S06]  /*29c0*/  MEMBAR.ALL.CTA ;  /* 0x0000000000007992 */ /* 0x0007ec0000008000 */
[----:B---3--:R-:W3:Y:S02]  /*29d0*/  FENCE.VIEW.ASYNC.S ;  /* 0x00000000000073c6 */ /* 0x008ee40000000000 */
[----:B---3--:R-:W-:Y:S06]  /*29e0*/  BAR.SYNC.DEFER_BLOCKING 0x0 ;  /* 0x0000000000007b1d */ /* 0x008fec0000010000 */
[----:B------:R2:W-:Y:S01]  /*29f0*/  @UP1 UTMASTG.2D [UR4], [UR14] ;  /* 0x000000040e0013b5 */ /* 0x0005e20008008000 */
[----:B------:R0:W-:Y:S01]  /*2a00*/  UTMACMDFLUSH ;  /* 0x00000000000079b7 */ /* 0x0001e20000000000 */
[----:B------:R-:W-:-:S04]  /*2a10*/  DEPBAR.LE SB0, 0x0 ;  /* 0x000080000000791a */ /* 0x000fc80000000000 */
[----:B------:R-:W-:Y:S08]  /*2a20*/  BAR.SYNC.DEFER_BLOCKING 0x0 ;  /* 0x0000000000007b1d */ /* 0x000ff00000010000 */
[----:B------:R-:W-:Y:S06]  /*2a30*/  BAR.SYNC.DEFER_BLOCKING 0x0 ;  /* 0x0000000000007b1d */ /* 0x000fec0000010000 */
[----:B--2---:R-:W-:Y:S05]  /*2a40*/  @P2 BRA `(.L_x_75) ;  /* 0x0000000000a02947 */ /* 0x004fea0003800000 */
[----:B------:R-:W2:Y:S01]  /*2a50*/  S2UR UR5, SR_CgaCtaId ;  /* 0x00000000000579c3 */ /* 0x000ea20000008800 */
[----:B------:R-:W-:Y:S01]  /*2a60*/  NOP ;  /* 0x0000000000007918 */ /* 0x000fe20000000000 */
[----:B------:R-:W-:Y:S01]  /*2a70*/  UMOV UR4, 0x50 ;  /* 0x0000005000047882 */ /* 0x000fe20000000000 */
[----:B------:R-:W-:Y:S02]  /*2a80*/  IMAD.U32 R0, RZ, RZ, UR24 ;  /* 0x00000018ff007e24 */ /* 0x000fe4000f8e00ff */
[----:B------:R-:W-:Y:S02]  /*2a90*/  IMAD.MOV.U32 R3, RZ, RZ, 0xf ;  /* 0x0000000fff037424 */ /* 0x000fe400078e00ff */
[----:B------:R-:W-:Y:S01]  /*2aa0*/  IMAD.MOV.U32 R7, RZ, RZ, 0x1 ;  /* 0x00000001ff077424 */ /* 0x000fe200078e00ff */
[----:B------:R-:W-:-:S04]  /*2ab0*/  LOP3.LUT R0, R0, 0xffff, RZ, 0xc0, !PT ;  /* 0x0000ffff00007812 */ /* 0x000fc800078ec0ff */
[----:B------:R-:W-:-:S05]  /*2ac0*/  SHF.R.U32.HI R0, RZ, 0x5, R0 ;  /* 0x00000005ff007819 */ /* 0x000fca0000011600 */
[----:B------:R-:W-:Y:S01]  /*2ad0*/  VIADD R2, R0, 0x10 ;  /* 0x0000001000027836 */ /* 0x000fe20000000000 */
[----:B------:R-:W-:Y:S01]  /*2ae0*/  SHF.L.U32 R0, R3, R0, RZ ;  /* 0x0000000003007219 */ /* 0x000fe200000006ff */
[----:B--2---:R-:W-:-:S03]  /*2af0*/  ULEA UR6, UR5, UR4, 0x18 ;  /* 0x0000000405067291 */ /* 0x004fc6000f8ec0ff */
[----:B------:R-:W-:-:S04]  /*2b00*/  SHF.L.U32 R3, R7, R2, RZ ;  /* 0x0000000207037219 */ /* 0x000fc800000006ff */
[----:B------:R-:W-:Y:S02]  /*2b10*/  LOP3.LUT R0, R3, R0, RZ, 0xfc, !PT ;  /* 0x0000000003007212 */ /* 0x000fe400078efcff */
[----:B------:R-:W2:Y:S02]  /*2b20*/  LDS R5, [UR6] ;  /* 0x00000006ff057984 */ /* 0x000ea40008000800 */
[C---:B------:R-:W-:Y:S02]  /*2b30*/  LOP3.LUT R2, R0.reuse, 0xffff, RZ, 0xc0, !PT ;  /* 0x0000ffff00027812 */ /* 0x040fe400078ec0ff */
[----:B--2---:R-:W-:-:S04]  /*2b40*/  LOP3.LUT R3, R0, 0xffff, R5, 0x80, !PT ;  /* 0x0000ffff00037812 */ /* 0x004fc800078e8005 */
[----:B------:R-:W-:-:S13]  /*2b50*/  ISETP.NE.AND P0, PT, R3, R2, PT ;  /* 0x000000020300720c */ /* 0x000fda0003f05270 */
[----:B------:R-:W-:Y:S05]  /*2b60*/  @P0 BRA `(.L_x_76) ;  /* 0x0000000000500947 */ /* 0x000fea0003800000 */
[----:B------:R-:W-:Y:S02]  /*2b70*/  SHF.R.U32.HI R5, RZ, 0x10, R5 ;  /* 0x00000010ff057819 */ /* 0x000fe40000011605 */
[----:B------:R-:W-:-:S04]  /*2b80*/  SHF.R.U32.HI R2, RZ, 0x10, R0 ;  /* 0x00000010ff027819 */ /* 0x000fc80000011600 */
[----:B------:R-:W-:-:S04]  /*2b90*/  LOP3.LUT R5, R5, R2, RZ, 0xc0, !PT ;  /* 0x0000000205057212 */ /* 0x000fc800078ec0ff */
[----:B------:R-:W-:-:S13]  /*2ba0*/  ISETP.NE.AND P0, PT, R5, R2, PT ;  /* 0x000000020500720c */ /* 0x000fda0003f05270 */
[----:B------:R-:W-:Y:S05]  /*2bb0*/  @P0 BRA `(.L_x_77) ;  /* 0x0000000000300947 */ /* 0x000fea0003800000 */
[----:B------:R-:W-:Y:S01]  /*2bc0*/  R2UR UR4, R0 ;  /* 0x00000000000472ca */ /* 0x000fe200000e0000 */
[----:B------:R-:W-:Y:S01]  /*2bd0*/  VOTEU.ANY UR5, UPT, PT ;  /* 0x0000000000057886 */ /* 0x000fe200038e0100 */
[----:B------:R-:W2:Y:S01]  /*2be0*/  S2R R0, SR_LANEID ;  /* 0x0000000000007919 */ /* 0x000ea20000000000 */
[----:B------:R-:W-:-:S10]  /*2bf0*/  UFLO.U32 UR5, UR5 ;  /* 0x00000005000572bd */ /* 0x000fd400080e0000 */
[----:B------:R-:W-:-:S06]  /*2c00*/  ULOP3.LUT UR4, URZ, UR4, URZ, 0x33, !UPT ;  /* 0x00000004ff047292 */ /* 0x000fcc000f8e33ff */
[----:B------:R-:W-:-:S04]  /*2c10*/  IMAD.U32 R2, RZ, RZ, UR4 ;  /* 0x00000004ff027e24 */ /* 0x000fc8000f8e00ff */
[----:B------:R-:W3:Y:S02]  /*2c20*/  REDUX UR7, R2 ;  /* 0x00000000020773c4 */ /* 0x000ee40000000000 */
[----:B------:R4:W-:Y:S01]  /*2c30*/  UTCATOMSWS.AND URZ, UR4 ;  /* 0x0000000400ff79e3 */ /* 0x0009e20008000000 */
[----:B--2---:R-:W-:Y:S01]  /*2c40*/  ISETP.EQ.U32.AND P0, PT, R0, UR5, PT ;  /* 0x0000000500007c0c */ /* 0x004fe2000bf02070 */
[----:B---3--:R-:W-:-:S12]  /*2c50*/  IMAD.U32 R0, RZ, RZ, UR7 ;  /* 0x00000007ff007e24 */ /* 0x008fd8000f8e00ff */
[----:B------:R4:W-:Y:S01]  /*2c60*/  @P0 ATOMS.AND RZ, [UR6], R0 ;  /* 0x00000000ffff098c */ /* 0x0009e2000a800006 */
[----:B------:R-:W-:Y:S05]  /*2c70*/  BRA `(.L_x_75) ;  /* 0x0000000000147947 */ /* 0x000fea0003800000 */
.L_x_77:
[----:B------:R-:W-:-:S07]  /*2c80*/  MOV R2, 0x2ca0 ;  /* 0x00002ca000027802 */ /* 0x000fce0000000f00 */
[----:B-1----:R-:W-:Y:S05]  /*2c90*/  CALL.REL.NOINC `($__internal_0_$__cuda_sm10x_tcgen05_guardrail_trap_col_being_dealloced_not_returned_by_alloc) ;  /* 0x0000000000447944 */ /* 0x002fea0003c00000 */
[----:B------:R-:W-:Y:S05]  /*2ca0*/  BRA `(.L_x_75) ;  /* 0x0000000000087947 */ /* 0x000fea0003800000 */
.L_x_76:
[----:B------:R-:W-:-:S07]  /*2cb0*/  MOV R2, 0x2cd0 ;  /* 0x00002cd000027802 */ /* 0x000fce0000000f00 */
[----:B-1----:R-:W-:Y:S05]  /*2cc0*/  CALL.REL.NOINC `($__internal_2_$__cuda_sm10x_tcgen05_guardrail_trap_unallocated_columns_being_dealloced) ;  /* 0x0000000000507944 */ /* 0x002fea0003c00000 */
.L_x_75:
[----:B------:R-:W-:Y:S01]  /*2cd0*/  NOP ;  /* 0x0000000000007918 */ /* 0x000fe20000000000 */
[----:B----4-:R-:W-:Y:S05]  /*2ce0*/  EXIT ;  /* 0x000000000000794d */ /* 0x010fea0003800000 */
.L_x_60:
[----:B------:R-:W2:Y:S02]  /*2cf0*/  SYNCS.PHASECHK.TRANS64.TRYWAIT P0, [UR12+0xc000], RZ ;  /* 0x00c000ffff0075a7 */ /* 0x000ea4000800110c */
[----:B--2---:R-:W-:Y:S05]  /*2d00*/  @!P0 BRA `(.L_x_60) ;  /* 0xfffffffc00f88947 */ /* 0x004fea000383ffff */
[----:B------:R-:W-:Y:S05]  /*2d10*/  BRA `(.L_x_78) ;  /* 0xffffffec00f07947 */ /* 0x000fea000383ffff */
.L_x_62:
[----:B------:R-:W2:Y:S02]  /*2d20*/  SYNCS.PHASECHK.TRANS64.TRYWAIT P1, [UR12+0xc020], RZ ;  /* 0x00c020ffff0075a7 */ /* 0x000ea4000802110c */
[----:B--2---:R-:W-:Y:S05]  /*2d30*/  @!P1 BRA `(.L_x_62) ;  /* 0xfffffffc00f89947 */ /* 0x004fea000383ffff */
[----:B------:R-:W-:Y:S05]  /*2d40*/  BRA `(.L_x_79) ;  /* 0xfffffff000707947 */ /* 0x000fea000383ffff */
.L_x_63:
[----:B------:R-:W3:Y:S02]  /*2d50*/  SYNCS.PHASECHK.TRANS64.TRYWAIT P0, [UR18+0xc000], R3 ;  /* 0x00c00003ff0075a7 */ /* 0x000ee40008001112 */
[----:B---3--:R-:W-:Y:S05]  /*2d60*/  @!P0 BRA `(.L_x_63) ;  /* 0xfffffffc00f88947 */ /* 0x008fea000383ffff */
[----:B------:R-:W-:Y:S05]  /*2d70*/  BRA `(.L_x_80) ;  /* 0xfffffff000f87947 */ /* 0x000fea000383ffff */
.L_x_65:
[----:B------:R-:W3:Y:S02]  /*2d80*/  SYNCS.PHASECHK.TRANS64.TRYWAIT P0, [UR18+0xc020], R3 ;  /* 0x00c02003ff0075a7 */ /* 0x000ee40008001112 */
[----:B---3--:R-:W-:Y:S05]  /*2d90*/  @!P0 BRA `(.L_x_65) ;  /* 0xfffffffc00f88947 */ /* 0x008fea000383ffff */
[----:B------:R-:W-:Y:S05]  /*2da0*/  BRA `(.L_x_81) ;  /* 0xfffffff4006c7947 */ /* 0x000fea000383ffff */
        .weak           $__internal_0_$__cuda_sm10x_tcgen05_guardrail_trap_col_being_dealloced_not_returned_by_alloc
        .type           $__internal_0_$__cuda_sm10x_tcgen05_guardrail_trap_col_being_dealloced_not_returned_by_alloc,@function
        .size           $__internal_0_$__cuda_sm10x_tcgen05_guardrail_trap_col_being_dealloced_not_returned_by_alloc,($__internal_1_$__cuda_sm10x_tcgen05_guardrail_trap_phase_invalid_during_alloc - $__internal_0_$__cuda_sm10x_tcgen05_guardrail_trap_col_being_dealloced_not_returned_by_alloc)
$__internal_0_$__cuda_sm10x_tcgen05_guardrail_trap_col_being_dealloced_not_returned_by_alloc:
[----:B------:R-:W-:Y:S05]  /*2db0*/  BPT.TRAP 0x1 ;  /* 0x000000040000795c */ /* 0x000fea0000300000 */
[----:B------:R-:W-:-:S04]  /*2dc0*/  IMAD.MOV.U32 R3, RZ, RZ, 0x0 ;  /* 0x00000000ff037424 */ /* 0x000fc800078e00ff */
[----:B------:R-:W-:Y:S05]  /*2dd0*/  RET.REL.NODEC R2 `(gluon_tcgen05) ;  /* 0xffffffd002887950 */ /* 0x000fea0003c3ffff */
        .weak           $__internal_1_$__cuda_sm10x_tcgen05_guardrail_trap_phase_invalid_during_alloc
        .type           $__internal_1_$__cuda_sm10x_tcgen05_guardrail_trap_phase_invalid_during_alloc,@function
        .size           $__internal_1_$__cuda_sm10x_tcgen05_guardrail_trap_phase_invalid_during_alloc,($__internal_2_$__cuda_sm10x_tcgen05_guardrail_trap_unallocated_columns_being_dealloced - $__internal_1_$__cuda_sm10x_tcgen05_guardrail_trap_phase_invalid_during_alloc)
$__internal_1_$__cuda_sm10x_tcgen05_guardrail_trap_phase_invalid_during_alloc:
[----:B------:R-:W-:Y:S05]  /*2de0*/  BPT.TRAP 0x1 ;  /* 0x000000040000795c */ /* 0x000fea0000300000 */
[----:B------:R-:W-:-:S04]  /*2df0*/  IMAD.MOV.U32 R3, RZ, RZ, 0x0 ;  /* 0x00000000ff037424 */ /* 0x000fc800078e00ff */
[----:B------:R-:W-:Y:S05]  /*2e00*/  RET.REL.NODEC R2 `(gluon_tcgen05) ;  /* 0xffffffd0027c7950 */ /* 0x000fea0003c3ffff */
        .weak           $__internal_2_$__cuda_sm10x_tcgen05_guardrail_trap_unallocated_columns_being_dealloced
        .type           $__internal_2_$__cuda_sm10x_tcgen05_guardrail_trap_unallocated_columns_being_dealloced,@function
        .size           $__internal_2_$__cuda_sm10x_tcgen05_guardrail_trap_unallocated_columns_being_dealloced,(.L_x_85 - $__internal_2_$__cuda_sm10x_tcgen05_guardrail_trap_unallocated_columns_being_dealloced)
$__internal_2_$__cuda_sm10x_tcgen05_guardrail_trap_unallocated_columns_being_dealloced:
[----:B------:R-:W-:Y:S05]  /*2e10*/  BPT.TRAP 0x1 ;  /* 0x000000040000795c */ /* 0x000fea0000300000 */
[----:B------:R-:W-:-:S04]  /*2e20*/  IMAD.MOV.U32 R3, RZ, RZ, 0x0 ;  /* 0x00000000ff037424 */ /* 0x000fc800078e00ff */
[----:B------:R-:W-:Y:S05]  /*2e30*/  RET.REL.NODEC R2 `(gluon_tcgen05) ;  /* 0xffffffd002707950 */ /* 0x000fea0003c3ffff */
.L_x_82:
[----:B------:R-:W-:-:S00]  /*2e40*/  BRA `(.L_x_82) ;  /* 0xfffffffc00fc7947 */ /* 0x000fc0000383ffff */
[----:B------:R-:W-:-:S00]  /*2e50*/  NOP ;  /* 0x0000000000007918 */ /* 0x000fc00000000000 */
        /* <DEDUP_REMOVED lines=10> */
.L_x_85:


//--------------------- .nv.shared.gluon_tcgen05  --------------------------
	.section	.nv.shared.gluon_tcgen05,"aw",@nobits
	.sectionflags	@""
	.align	16
	.zero		1024


//--------------------- .nv.shared.reserved.0     --------------------------
	.section	.nv.shared.reserved.0,"aw",@nobits
	.align	8
	.weak		__nv_reservedSMEM_offset_0_alias
	.size		__nv_reservedSMEM_offset_0_alias, 0, 64
	.other		__nv_reservedSMEM_offset_0_alias,@"STO_CUDA_RESERVED_SHARED STV_DEFAULT"
__nv_reservedSMEM_offset_0_alias:
	.zero		0
.nv.shared.reserved.0:
	.zero		64
	.weak		__nv_reservedSMEM_allocation_phase
	.type		__nv_reservedSMEM_allocation_phase,@object
	.size		__nv_reservedSMEM_allocation_phase,(.L_0 - __nv_reservedSMEM_allocation_phase)
__nv_reservedSMEM_allocation_phase:
	.zero		1
.L_0:
	.zero		7
	.weak		__nv_reservedSMEM_devtool_atexit_pc
	.type		__nv_reservedSMEM_devtool_atexit_pc,@object
	.size		__nv_reservedSMEM_devtool_atexit_pc,(__nv_reservedSMEM_allocation_mask - __nv_reservedSMEM_devtool_atexit_pc)
__nv_reservedSMEM_devtool_atexit_pc:
	.zero		8
	.weak		__nv_reservedSMEM_allocation_mask
	.type		__nv_reservedSMEM_allocation_mask,@object
	.size		__nv_reservedSMEM_allocation_mask,(.L_2 - __nv_reservedSMEM_allocation_mask)
__nv_reservedSMEM_allocation_mask:
	.zero		4
.L_2:


//--------------------- .nv.constant0.gluon_tcgen05 --------------------------
	.section	.nv.constant0.gluon_tcgen05,"a",@progbits
	.sectionflags	@""
	.align	4
.nv.constant0.gluon_tcgen05:
	.zero		976


//--------------------- SYMBOLS --------------------------

	.type		.nv.reservedSmem.offset0,@object
	.size		.nv.reservedSmem.offset0,0x4
	.type		.nv.reservedSmem.cap,@object
	.size		.nv.reservedSmem.cap,0x4
